def attn_fwd(
    Q,
    K,
    V,
    Out,
    Lse,
    sm_scale,
    stride_qz,
    stride_qh,
    stride_qm,
    stride_qk,
    stride_kz,
    stride_kh,
    stride_kn,
    stride_kk,
    stride_vz,
    stride_vh,
    stride_vn,
    stride_vk,
    stride_oz,
    stride_oh,
    stride_om,
    stride_ok,
    seqlen_q,
    seqlen_k,
    BLOCK_M: tl.constexpr,
    BLOCK_N: tl.constexpr,
    HEAD_DIM: tl.constexpr,
    CAUSAL: tl.constexpr,
):
    start_m = tl.program_id(0)
    off_hz = tl.program_id(1)
    q_off = off_hz * stride_qh
    k_off = off_hz * stride_kh
    v_off = off_hz * stride_vh
    offs_m = start_m * BLOCK_M + tl.arange(0, BLOCK_M)
    offs_d = tl.arange(0, HEAD_DIM)
    offs_n = tl.arange(0, BLOCK_N)
    q_ptrs = Q + q_off + offs_m[:, None] * stride_qm + offs_d[None, :] * stride_qk
    k_ptrs = K + k_off + offs_d[:, None] * stride_kk + offs_n[None, :] * stride_kn
    v_ptrs = V + v_off + offs_n[:, None] * stride_vn + offs_d[None, :] * stride_vk
    m_i = tl.full([BLOCK_M], float("-inf"), dtype=tl.float32)
    l_i = tl.zeros([BLOCK_M], dtype=tl.float32) + 1.0
    acc = tl.zeros([BLOCK_M, HEAD_DIM], dtype=tl.float32)
    q = tl.load(q_ptrs)
    acc, l_i, m_i = _attn_fwd_inner(
        acc,
        l_i,
        m_i,
        q,
        k_ptrs,
        v_ptrs,
        sm_scale,
        stride_kn,
        stride_vn,
        start_m,
        seqlen_k,
        BLOCK_M,
        BLOCK_N,
        HEAD_DIM,
        CAUSAL,
    )
    acc = acc / l_i[:, None]
    lse = m_i + tl.math.log2(l_i) / 1.4426950408889634
    o_ptrs = (
        Out
        + off_hz * stride_oh
        + offs_m[:, None] * stride_om
        + offs_d[None, :] * stride_ok
    )
    tl.store(o_ptrs, acc.to(Out.dtype.element_ty))
    tl.store(Lse + off_hz * seqlen_q + offs_m, lse)

# config = {"BLOCK_M": 256, "BLOCK_N": 32, "HEAD_DIM": 128, "arch": "sm_90", "causal": true, "dtype": "bf16", "num_stages": 2, "num_warps": 16}
# arch = sm_90


// ===== COMPILED SASS (sm_90a) =====

	.target	sm_90a

	.elftype	@"ET_EXEC"


//--------------------- .note.nv.tkinfo           --------------------------
	.section	.note.nv.tkinfo,"",@"SHT_NOTE"
	.sectionflags	@"SHF_NOTE_NV_TKINFO"
	.tkinfo
        /*0018*/ 	.word	0x00000002
        /*0030*/ 	.string	""
        /*0030*/ 	.string	"ptxas"
        /*0030*/ 	.string	"Cuda compilation tools, release 13.0, V13.0.88"
        /*0030*/ 	.string	"Build cuda_13.0.r13.0/compiler.36424714_0"
        /*0030*/ 	.string	"-v  -suppress-debug-info  -lineinfo  -arch sm_90a "



//--------------------- .note.nv.cuinfo           --------------------------
	.section	.note.nv.cuinfo,"",@"SHT_NOTE"
	.sectionflags	@"SHF_NOTE_NV_CUINFO"
        /*0018*/ 	.short	0x0002
        /*001a*/ 	.short	0x005a
        /*001c*/ 	.short	0x0082
	.zero		2


//--------------------- .nv.info                  --------------------------
	.section	.nv.info,"",@"SHT_CUDA_INFO"
	.align	4


	//----- nvinfo : EIATTR_REGCOUNT
	.align		4
        /*0000*/ 	.byte	0x04, 0x2f
        /*0002*/ 	.short	(.L_2 - .L_1)
	.align		4
.L_1:
        /*0004*/ 	.word	index@(attn_fwd)
        /*0008*/ 	.word	0x00000080


	//----- nvinfo : EIATTR_FRAME_SIZE
	.align		4
.L_2:
        /*000c*/ 	.byte	0x04, 0x11
        /*000e*/ 	.short	(.L_4 - .L_3)
	.align		4
.L_3:
        /*0010*/ 	.word	index@(attn_fwd)
        /*0014*/ 	.word	0x00000038


	//----- nvinfo : EIATTR_MIN_STACK_SIZE
	.align		4
.L_4:
        /*0018*/ 	.byte	0x04, 0x12
        /*001a*/ 	.short	(.L_6 - .L_5)
	.align		4
.L_5:
        /*001c*/ 	.word	index@(attn_fwd)
        /*0020*/ 	.word	0x00000038
.L_6:


//--------------------- .nv.compat                --------------------------
	.section	.nv.compat,"",@"SHT_CUDA_COMPAT_INFO"
	.align	4
        /*0000*/ 	.byte	0x02, 0x09, 0x01, 0x00, 0x02, 0x02, 0x04, 0x00, 0x02, 0x05, 0x05, 0x00, 0x03, 0x07, 0x01, 0x01
        /*0010*/ 	.byte	0x02, 0x03, 0x00, 0x00, 0x02, 0x06, 0x01, 0x00, 0x04, 0x0b, 0x08, 0x00, 0x00, 0x00, 0x00, 0x00
        /*0020*/ 	.byte	0x00, 0x00, 0x00, 0x00


//--------------------- .nv.info.attn_fwd         --------------------------
	.section	.nv.info.attn_fwd,"",@"SHT_CUDA_INFO"
	.sectionflags	@""
	.align	4


	//----- nvinfo : EIATTR_CUDA_API_VERSION
	.align		4
        /*0000*/ 	.byte	0x04, 0x37
        /*0002*/ 	.short	(.L_8 - .L_7)
.L_7:
        /*0004*/ 	.word	0x00000082


	//----- nvinfo : EIATTR_KPARAM_INFO
	.align		4
.L_8:
        /*0008*/ 	.byte	0x04, 0x17
        /*000a*/ 	.short	(.L_10 - .L_9)
.L_9:
        /*000c*/ 	.word	0x00000000
        /*0010*/ 	.short	0x0019
        /*0012*/ 	.short	0x0080
        /*0014*/ 	.byte	0x00, 0xf4, 0x21, 0x00


	//----- nvinfo : EIATTR_KPARAM_INFO
	.align		4
.L_10:
        /*0018*/ 	.byte	0x04, 0x17
        /*001a*/ 	.short	(.L_12 - .L_11)
.L_11:
        /*001c*/ 	.word	0x00000000
        /*0020*/ 	.short	0x0018
        /*0022*/ 	.short	0x0078
        /*0024*/ 	.byte	0x00, 0xf4, 0x21, 0x00


	//----- nvinfo : EIATTR_KPARAM_INFO
	.align		4
.L_12:
        /*0028*/ 	.byte	0x04, 0x17
        /*002a*/ 	.short	(.L_14 - .L_13)
.L_13:
        /*002c*/ 	.word	0x00000000
        /*0030*/ 	.short	0x0017
        /*0032*/ 	.short	0x0070
        /*0034*/ 	.byte	0x00, 0xf0, 0x11, 0x00


	//----- nvinfo : EIATTR_KPARAM_INFO
	.align		4
.L_14:
        /*0038*/ 	.byte	0x04, 0x17
        /*003a*/ 	.short	(.L_16 - .L_15)
.L_15:
        /*003c*/ 	.word	0x00000000
        /*0040*/ 	.short	0x0016
        /*0042*/ 	.short	0x006c
        /*0044*/ 	.byte	0x00, 0xf0, 0x11, 0x00


	//----- nvinfo : EIATTR_KPARAM_INFO
	.align		4
.L_16:
        /*0048*/ 	.byte	0x04, 0x17
        /*004a*/ 	.short	(.L_18 - .L_17)
.L_17:
        /*004c*/ 	.word	0x00000000
        /*0050*/ 	.short	0x0015
        /*0052*/ 	.short	0x0068
        /*0054*/ 	.byte	0x00, 0xf0, 0x11, 0x00


	//----- nvinfo : EIATTR_KPARAM_INFO
	.align		4
.L_18:
        /*0058*/ 	.byte	0x04, 0x17
        /*005a*/ 	.short	(.L_20 - .L_19)
.L_19:
        /*005c*/ 	.word	0x00000000
        /*0060*/ 	.short	0x0014
        /*0062*/ 	.short	0x0064
        /*0064*/ 	.byte	0x00, 0xf0, 0x11, 0x00


	//----- nvinfo : EIATTR_KPARAM_INFO
	.align		4
.L_20:
        /*0068*/ 	.byte	0x04, 0x17
        /*006a*/ 	.short	(.L_22 - .L_21)
.L_21:
        /*006c*/ 	.word	0x00000000
        /*0070*/ 	.short	0x0013
        /*0072*/ 	.short	0x0060
        /*0074*/ 	.byte	0x00, 0xf0, 0x11, 0x00


	//----- nvinfo : EIATTR_KPARAM_INFO
	.align		4
.L_22:
        /*0078*/ 	.byte	0x04, 0x17
        /*007a*/ 	.short	(.L_24 - .L_23)
.L_23:
        /*007c*/ 	.word	0x00000000
        /*0080*/ 	.short	0x0012
        /*0082*/ 	.short	0x005c
        /*0084*/ 	.byte	0x00, 0xf0, 0x11, 0x00


	//----- nvinfo : EIATTR_KPARAM_INFO
	.align		4
.L_24:
        /*0088*/ 	.byte	0x04, 0x17
        /*008a*/ 	.short	(.L_26 - .L_25)
.L_25:
        /*008c*/ 	.word	0x00000000
        /*0090*/ 	.short	0x0011
        /*0092*/ 	.short	0x0058
        /*0094*/ 	.byte	0x00, 0xf0, 0x11, 0x00


	//----- nvinfo : EIATTR_KPARAM_INFO
	.align		4
.L_26:
        /*0098*/ 	.byte	0x04, 0x17
        /*009a*/ 	.short	(.L_28 - .L_27)
.L_27:
        /*009c*/ 	.word	0x00000000
        /*00a0*/ 	.short	0x0010
        /*00a2*/ 	.short	0x0054
        /*00a4*/ 	.byte	0x00, 0xf0, 0x11, 0x00


	//----- nvinfo : EIATTR_KPARAM_INFO
	.align		4
.L_28:
        /*00a8*/ 	.byte	0x04, 0x17
        /*00aa*/ 	.short	(.L_30 - .L_29)
.L_29:
        /*00ac*/ 	.word	0x00000000
        /*00b0*/ 	.short	0x000f
        /*00b2*/ 	.short	0x0050
        /*00b4*/ 	.byte	0x00, 0xf0, 0x11, 0x00


	//----- nvinfo : EIATTR_KPARAM_INFO
	.align		4
.L_30:
        /*00b8*/ 	.byte	0x04, 0x17
        /*00ba*/ 	.short	(.L_32 - .L_31)
.L_31:
        /*00bc*/ 	.word	0x00000000
        /*00c0*/ 	.short	0x000e
        /*00c2*/ 	.short	0x004c
        /*00c4*/ 	.byte	0x00, 0xf0, 0x11, 0x00


	//----- nvinfo : EIATTR_KPARAM_INFO
	.align		4
.L_32:
        /*00c8*/ 	.byte	0x04, 0x17
        /*00ca*/ 	.short	(.L_34 - .L_33)
.L_33:
        /*00cc*/ 	.word	0x00000000
        /*00d0*/ 	.short	0x000d
        /*00d2*/ 	.short	0x0048
        /*00d4*/ 	.byte	0x00, 0xf0, 0x11, 0x00


	//----- nvinfo : EIATTR_KPARAM_INFO
	.align		4
.L_34:
        /*00d8*/ 	.byte	0x04, 0x17
        /*00da*/ 	.short	(.L_36 - .L_35)
.L_35:
        /*00dc*/ 	.word	0x00000000
        /*00e0*/ 	.short	0x000c
        /*00e2*/ 	.short	0x0044
        /*00e4*/ 	.byte	0x00, 0xf0, 0x11, 0x00


	//----- nvinfo : EIATTR_KPARAM_INFO
	.align		4
.L_36:
        /*00e8*/ 	.byte	0x04, 0x17
        /*00ea*/ 	.short	(.L_38 - .L_37)
.L_37:
        /*00ec*/ 	.word	0x00000000
        /*00f0*/ 	.short	0x000b
        /*00f2*/ 	.short	0x0040
        /*00f4*/ 	.byte	0x00, 0xf0, 0x11, 0x00


	//----- nvinfo : EIATTR_KPARAM_INFO
	.align		4
.L_38:
        /*00f8*/ 	.byte	0x04, 0x17
        /*00fa*/ 	.short	(.L_40 - .L_39)
.L_39:
        /*00fc*/ 	.word	0x00000000
        /*0100*/ 	.short	0x000a
        /*0102*/ 	.short	0x003c
        /*0104*/ 	.byte	0x00, 0xf0, 0x11, 0x00


	//----- nvinfo : EIATTR_KPARAM_INFO
	.align		4
.L_40:
        /*0108*/ 	.byte	0x04, 0x17
        /*010a*/ 	.short	(.L_42 - .L_41)
.L_41:
        /*010c*/ 	.word	0x00000000
        /*0110*/ 	.short	0x0009
        /*0112*/ 	.short	0x0038
        /*0114*/ 	.byte	0x00, 0xf0, 0x11, 0x00


	//----- nvinfo : EIATTR_KPARAM_INFO
	.align		4
.L_42:
        /*0118*/ 	.byte	0x04, 0x17
        /*011a*/ 	.short	(.L_44 - .L_43)
.L_43:
        /*011c*/ 	.word	0x00000000
        /*0120*/ 	.short	0x0008
        /*0122*/ 	.short	0x0034
        /*0124*/ 	.byte	0x00, 0xf0, 0x11, 0x00


	//----- nvinfo : EIATTR_KPARAM_INFO
	.align		4
.L_44:
        /*0128*/ 	.byte	0x04, 0x17
        /*012a*/ 	.short	(.L_46 - .L_45)
.L_45:
        /*012c*/ 	.word	0x00000000
        /*0130*/ 	.short	0x0007
        /*0132*/ 	.short	0x0030
        /*0134*/ 	.byte	0x00, 0xf0, 0x11, 0x00


	//----- nvinfo : EIATTR_KPARAM_INFO
	.align		4
.L_46:
        /*0138*/ 	.byte	0x04, 0x17
        /*013a*/ 	.short	(.L_48 - .L_47)
.L_47:
        /*013c*/ 	.word	0x00000000
        /*0140*/ 	.short	0x0006
        /*0142*/ 	.short	0x002c
        /*0144*/ 	.byte	0x00, 0xf0, 0x11, 0x00


	//----- nvinfo : EIATTR_KPARAM_INFO
	.align		4
.L_48:
        /*0148*/ 	.byte	0x04, 0x17
        /*014a*/ 	.short	(.L_50 - .L_49)
.L_49:
        /*014c*/ 	.word	0x00000000
        /*0150*/ 	.short	0x0005
        /*0152*/ 	.short	0x0028
        /*0154*/ 	.byte	0x00, 0xf0, 0x11, 0x00


	//----- nvinfo : EIATTR_KPARAM_INFO
	.align		4
.L_50:
        /*0158*/ 	.byte	0x04, 0x17
        /*015a*/ 	.short	(.L_52 - .L_51)
.L_51:
        /*015c*/ 	.word	0x00000000
        /*0160*/ 	.short	0x0004
        /*0162*/ 	.short	0x0020
        /*0164*/ 	.byte	0x00, 0xf4, 0x21, 0x00


	//----- nvinfo : EIATTR_KPARAM_INFO
	.align		4
.L_52:
        /*0168*/ 	.byte	0x04, 0x17
        /*016a*/ 	.short	(.L_54 - .L_53)
.L_53:
        /*016c*/ 	.word	0x00000000
        /*0170*/ 	.short	0x0003
        /*0172*/ 	.short	0x0018
        /*0174*/ 	.byte	0x00, 0xf4, 0x21, 0x00


	//----- nvinfo : EIATTR_KPARAM_INFO
	.align		4
.L_54:
        /*0178*/ 	.byte	0x04, 0x17
        /*017a*/ 	.short	(.L_56 - .L_55)
.L_55:
        /*017c*/ 	.word	0x00000000
        /*0180*/ 	.short	0x0002
        /*0182*/ 	.short	0x0010
        /*0184*/ 	.byte	0x00, 0xf4, 0x21, 0x00


	//----- nvinfo : EIATTR_KPARAM_INFO
	.align		4
.L_56:
        /*0188*/ 	.byte	0x04, 0x17
        /*018a*/ 	.short	(.L_58 - .L_57)
.L_57:
        /*018c*/ 	.word	0x00000000
        /*0190*/ 	.short	0x0001
        /*0192*/ 	.short	0x0008
        /*0194*/ 	.byte	0x00, 0xf4, 0x21, 0x00


	//----- nvinfo : EIATTR_KPARAM_INFO
	.align		4
.L_58:
        /*0198*/ 	.byte	0x04, 0x17
        /*019a*/ 	.short	(.L_60 - .L_59)
.L_59:
        /*019c*/ 	.word	0x00000000
        /*01a0*/ 	.short	0x0000
        /*01a2*/ 	.short	0x0000
        /*01a4*/ 	.byte	0x00, 0xf4, 0x21, 0x00


	//----- nvinfo : EIATTR_SPARSE_MMA_MASK
	.align		4
.L_60:
        /*01a8*/ 	.byte	0x03, 0x50
        /*01aa*/ 	.short	0x0000


	//----- nvinfo : EIATTR_MAXREG_COUNT
	.align		4
        /*01ac*/ 	.byte	0x03, 0x1b
        /*01ae*/ 	.short	0x0080


	//----- nvinfo : EIATTR_NUM_BARRIERS
	.align		4
        /*01b0*/ 	.byte	0x02, 0x4c
        /*01b2*/ 	.byte	0x01
	.zero		1


	//----- nvinfo : EIATTR_ANNOTATIONS
	.align		4
        /*01b4*/ 	.byte	0x04, 0x55
        /*01b6*/ 	.short	(.L_62 - .L_61)


	//   ....[0]....
.L_61:
        /*01b8*/ 	.word	0x00000001
        /*01bc*/ 	.byte	0xa0, 0x1c, 0x00, 0x00, 0x01, 0x00, 0x00, 0x00, 0x90, 0x1d, 0x00, 0x00, 0x01, 0x00, 0x00, 0x00
        /*01cc*/ 	.byte	0xe0, 0x1d, 0x00, 0x00, 0x01, 0x00, 0x00, 0x00, 0x20, 0x1e, 0x00, 0x00, 0x01, 0x00, 0x00, 0x00
        /*01dc*/ 	.byte	0x70, 0x1e, 0x00, 0x00, 0x01, 0x00, 0x00, 0x00, 0x70, 0x1f, 0x00, 0x00, 0x01, 0x00, 0x00, 0x00
        /*01ec*/ 	.byte	0xb0, 0x1f, 0x00, 0x00, 0x01, 0x00, 0x00, 0x00, 0x70, 0x22, 0x00, 0x00, 0x01, 0x00, 0x00, 0x00
        /*01fc*/ 	.byte	0x80, 0x22, 0x00, 0x00, 0x01, 0x00, 0x00, 0x00, 0x90, 0x22, 0x00, 0x00, 0x01, 0x00, 0x00, 0x00
        /*020c*/ 	.byte	0xa0, 0x22, 0x00, 0x00, 0x01, 0x00, 0x00, 0x00, 0xb0, 0x22, 0x00, 0x00, 0x01, 0x00, 0x00, 0x00
        /*021c*/ 	.byte	0xc0, 0x22, 0x00, 0x00, 0x01, 0x00, 0x00, 0x00, 0xd0, 0x22, 0x00, 0x00


	//----- nvinfo : EIATTR_MERCURY_ISA_VERSION
	.align		4
.L_62:
        /*0228*/ 	.byte	0x03, 0x5f
        /*022a*/ 	.short	0x0101


	//----- nvinfo : EIATTR_COOP_GROUP_MASK_REGIDS
	.align		4
        /*022c*/ 	.byte	0x04, 0x29
        /*022e*/ 	.short	(.L_64 - .L_63)


	//   ....[0]....
.L_63:
        /*0230*/ 	.word	0xffffffff


	//   ....[1]....
        /*0234*/ 	.word	0xffffffff


	//   ....[2]....
        /*0238*/ 	.word	0xffffffff


	//   ....[3]....
        /*023c*/ 	.word	0xffffffff


	//   ....[4]....
        /*0240*/ 	.word	0xffffffff


	//   ....[5]....
        /*0244*/ 	.word	0xffffffff


	//   ....[6]....
        /*0248*/ 	.word	0xffffffff


	//   ....[7]....
        /*024c*/ 	.word	0xffffffff


	//----- nvinfo : EIATTR_COOP_GROUP_INSTR_OFFSETS
	.align		4
.L_64:
        /*0250*/ 	.byte	0x04, 0x28
        /*0252*/ 	.short	(.L_66 - .L_65)


	//   ....[0]....
.L_65:
        /*0254*/ 	.word	0x00002bd0


	//   ....[1]....
        /*0258*/ 	.word	0x00002d10


	//   ....[2]....
        /*025c*/ 	.word	0x00002d80


	//   ....[3]....
        /*0260*/ 	.word	0x00002e10


	//   ....[4]....
        /*0264*/ 	.word	0x000037b0


	//   ....[5]....
        /*0268*/ 	.word	0x000037c0


	//   ....[6]....
        /*026c*/ 	.word	0x00003820


	//   ....[7]....
        /*0270*/ 	.word	0x00003840


	//----- nvinfo : EIATTR_EXIT_INSTR_OFFSETS
	.align		4
.L_66:
        /*0274*/ 	.byte	0x04, 0x1c
        /*0276*/ 	.short	(.L_68 - .L_67)


	//   ....[0]....
.L_67:
        /*0278*/ 	.word	0x00006670


	//   ....[1]....
        /*027c*/ 	.word	0x000066a0


	//----- nvinfo : EIATTR_REQNTID
	.align		4
.L_68:
        /*0280*/ 	.byte	0x04, 0x10
        /*0282*/ 	.short	(.L_70 - .L_69)
.L_69:
        /*0284*/ 	.word	0x00000200
        /*0288*/ 	.word	0x00000001
        /*028c*/ 	.word	0x00000001


	//----- nvinfo : EIATTR_CBANK_PARAM_SIZE
	.align		4
.L_70:
        /*0290*/ 	.byte	0x03, 0x19
        /*0292*/ 	.short	0x0088


	//----- nvinfo : EIATTR_PARAM_CBANK
	.align		4
        /*0294*/ 	.byte	0x04, 0x0a
        /*0296*/ 	.short	(.L_72 - .L_71)
	.align		4
.L_71:
        /*0298*/ 	.word	index@(.nv.constant0.attn_fwd)
        /*029c*/ 	.short	0x0210
        /*029e*/ 	.short	0x0088


	//----- nvinfo : EIATTR_SW_WAR
	.align		4
.L_72:
        /*02a0*/ 	.byte	0x04, 0x36
        /*02a2*/ 	.short	(.L_74 - .L_73)
.L_73:
        /*02a4*/ 	.word	0x00000008
.L_74:


//--------------------- .nv.callgraph             --------------------------
	.section	.nv.callgraph,"",@"SHT_CUDA_CALLGRAPH"
	.align	4
	.sectionentsize	8
	.align		4
        /*0000*/ 	.word	0x00000000
	.align		4
        /*0004*/ 	.word	0xffffffff
	.align		4
        /*0008*/ 	.word	0x00000000
	.align		4
        /*000c*/ 	.word	0xfffffffe
	.align		4
        /*0010*/ 	.word	0x00000000
	.align		4
        /*0014*/ 	.word	0xfffffffd
	.align		4
        /*0018*/ 	.word	0x00000000
	.align		4
        /*001c*/ 	.word	0xfffffffc


//--------------------- .nv.constant4             --------------------------
	.section	.nv.constant4,"a",@progbits
	.align	8
	.align		8
.nv.constant4:
        /*0000*/ 	.dword	_$_str


//--------------------- .text.attn_fwd            --------------------------
	.section	.text.attn_fwd,"ax",@progbits
	.align	128
        .global         attn_fwd
        .type           attn_fwd,@function
        .size           attn_fwd,(.L_x_3 - attn_fwd)
        .other          attn_fwd,@"STO_CUDA_ENTRY STV_DEFAULT"
attn_fwd:
.text.attn_fwd:
[----:B------:R-:W0:Y:S01]  /*0000*/  LDC R1, c[0x0][0x28] ;  /* 0x00000a00ff017b82 */ /* 0x000e220000000800 */
[----:B------:R-:W1:Y:S07]  /*0010*/  S2R R0, SR_CTAID.X ;  /* 0x0000000000007919 */ /* 0x000e6e0000002500 */
[----:B------:R-:W2:Y:S01]  /*0020*/  S2UR UR20, SR_CTAID.Y ;  /* 0x00000000001479c3 */ /* 0x000ea20000002600 */
[----:B------:R-:W-:Y:S01]  /*0030*/  ULDC.64 UR4, c[0x0][0x240] ;  /* 0x0000900000047ab9 */ /* 0x000fe20000000a00 */
[----:B------:R-:W-:Y:S01]  /*0040*/  ULDC.64 UR44, c[0x0][0x208] ;  /* 0x00008200002c7ab9 */ /* 0x000fe20000000a00 */
[----:B------:R-:W1:Y:S01]  /*0050*/  S2R R104, SR_TID.X ;  /* 0x0000000000687919 */ /* 0x000e620000002100 */
[----:B0-----:R-:W-:-:S04]  /*0060*/  VIADD R1, R1, 0xffffffc8 ;  /* 0xffffffc801017836 */ /* 0x001fc80000000000 */
[----:B------:R-:W0:Y:S08]  /*0070*/  LDC R21, c[0x0][0x248] ;  /* 0x00009200ff157b82 */ /* 0x000e300000000800 */
[----:B------:R-:W3:Y:S01]  /*0080*/  LDC.64 R14, c[0x0][0x210] ;  /* 0x00008400ff0e7b82 */ /* 0x000ee20000000a00 */
[----:B--2---:R-:W-:-:S04]  /*0090*/  UIMAD UR4, UR20, UR4, URZ ;  /* 0x00000004140472a4 */ /* 0x004fc8000f8e023f */
[----:B------:R-:W-:Y:S01]  /*00a0*/  USHF.L.U32 UR6, UR4, 0x1, URZ ;  /* 0x0000000104067899 */ /* 0x000fe2000800063f */
[----:B-1----:R-:W-:Y:S02]  /*00b0*/  PRMT R2, R104, 0x6540, R0 ;  /* 0x0000654068027816 */ /* 0x002fe40000000000 */
[----:B------:R-:W-:-:S03]  /*00c0*/  SHF.R.U32.HI R3, RZ, 0x8, R104 ;  /* 0x00000008ff037819 */ /* 0x000fc60000011668 */
[----:B------:R-:W-:Y:S01]  /*00d0*/  IMAD R2, R2, UR5, RZ ;  /* 0x0000000502027c24 */ /* 0x000fe2000f8e02ff */
[----:B------:R-:W-:Y:S01]  /*00e0*/  SGXT.U32 R4, R3, 0x1 ;  /* 0x000000010304781a */ /* 0x000fe20000000000 */
[----:B------:R-:W-:Y:S02]  /*00f0*/  UIMAD.WIDE UR4, UR4, 0x2, URZ ;  /* 0x00000002040478a5 */ /* 0x000fe4000f8e023f */
[----:B------:R-:W-:Y:S02]  /*0100*/  IMAD.SHL.U32 R3, R2, 0x2, RZ ;  /* 0x0000000202037824 */ /* 0x000fe400078e00ff */
[----:B0-----:R-:W-:Y:S02]  /*0110*/  IMAD R6, R4, R21, RZ ;  /* 0x0000001504067224 */ /* 0x001fe400078e02ff */
[----:B------:R-:W-:Y:S01]  /*0120*/  IMAD.HI R2, R2, 0x2, RZ ;  /* 0x0000000202027827 */ /* 0x000fe200078e02ff */
[----:B---3--:R-:W-:-:S03]  /*0130*/  IADD3 R16, P0, P1, R3, UR6, R14 ;  /* 0x0000000603107c10 */ /* 0x008fc6000f91e00e */
[C---:B------:R-:W-:Y:S01]  /*0140*/  IMAD R8, R21.reuse, 0x2, R6 ;  /* 0x0000000215087824 */ /* 0x040fe200078e0206 */
[----:B------:R-:W-:Y:S02]  /*0150*/  IADD3.X R15, R2, UR5, R15, P0, P1 ;  /* 0x00000005020f7c10 */ /* 0x000fe400087e240f */
[-C--:B------:R-:W-:Y:S01]  /*0160*/  LEA R2, P0, R6, R16.reuse, 0x1 ;  /* 0x0000001006027211 */ /* 0x080fe200078008ff */
[C---:B------:R-:W-:Y:S01]  /*0170*/  IMAD R10, R21.reuse, 0x2, R8 ;  /* 0x00000002150a7824 */ /* 0x040fe200078e0208 */
[-C--:B------:R-:W-:Y:S02]  /*0180*/  LEA R4, P1, R8, R16.reuse, 0x1 ;  /* 0x0000001008047211 */ /* 0x080fe400078208ff */
[-C--:B------:R-:W-:Y:S01]  /*0190*/  LEA.HI.X.SX32 R3, R6, R15.reuse, 0x1, P0 ;  /* 0x0000000f06037211 */ /* 0x080fe200000f0eff */
[C---:B------:R-:W-:Y:S01]  /*01a0*/  IMAD R12, R21.reuse, 0x2, R10 ;  /* 0x00000002150c7824 */ /* 0x040fe200078e020a */
[-C--:B------:R-:W-:Y:S02]  /*01b0*/  LEA R6, P0, R10, R16.reuse, 0x1 ;  /* 0x000000100a067211 */ /* 0x080fe400078008ff */
[-C--:B------:R-:W-:Y:S01]  /*01c0*/  LEA.HI.X.SX32 R5, R8, R15.reuse, 0x1, P1 ;  /* 0x0000000f08057211 */ /* 0x080fe200008f0eff */
[C---:B------:R-:W-:Y:S01]  /*01d0*/  IMAD R20, R21.reuse, 0x2, R12 ;  /* 0x0000000215147824 */ /* 0x040fe200078e020c */
[----:B------:R-:W-:Y:S01]  /*01e0*/  LEA.HI.X.SX32 R7, R10, R15, 0x1, P0 ;  /* 0x0000000f0a077211 */ /* 0x000fe200000f0eff */
[----:B------:R0:W2:Y:S01]  /*01f0*/  LDG.E.U16 R14, desc[UR44][R2.64] ;  /* 0x0000002c020e7981 */ /* 0x0000a2000c1e1500 */
[----:B------:R-:W-:Y:S01]  /*0200*/  LEA R8, P0, R12, R16, 0x1 ;  /* 0x000000100c087211 */ /* 0x000fe200078008ff */
[----:B------:R-:W-:-:S02]  /*0210*/  IMAD R22, R21, 0x2, R20 ;  /* 0x0000000215167824 */ /* 0x000fc400078e0214 */
[----:B------:R1:W3:Y:S01]  /*0220*/  LDG.E.U16 R17, desc[UR44][R4.64] ;  /* 0x0000002c04117981 */ /* 0x0002e2000c1e1500 */
[-C--:B------:R-:W-:Y:S01]  /*0230*/  LEA.HI.X.SX32 R9, R12, R15.reuse, 0x1, P0 ;  /* 0x0000000f0c097211 */ /* 0x080fe200000f0eff */
[C---:B------:R-:W-:Y:S01]  /*0240*/  IMAD R24, R21.reuse, 0x2, R22 ;  /* 0x0000000215187824 */ /* 0x040fe200078e0216 */
[-C--:B------:R-:W-:Y:S01]  /*0250*/  LEA R12, P0, R22, R16.reuse, 0x1 ;  /* 0x00000010160c7211 */ /* 0x080fe200078008ff */
[----:B------:R-:W4:Y:S01]  /*0260*/  LDG.E.U16 R18, desc[UR44][R6.64] ;  /* 0x0000002c06127981 */ /* 0x000f22000c1e1500 */
[-C--:B------:R-:W-:Y:S02]  /*0270*/  LEA R10, P1, R20, R16.reuse, 0x1 ;  /* 0x00000010140a7211 */ /* 0x080fe400078208ff */
[-C--:B------:R-:W-:Y:S01]  /*0280*/  LEA.HI.X.SX32 R13, R22, R15.reuse, 0x1, P0 ;  /* 0x0000000f160d7211 */ /* 0x080fe200000f0eff */
[C---:B------:R-:W-:Y:S01]  /*0290*/  IMAD R26, R21.reuse, 0x2, R24 ;  /* 0x00000002151a7824 */ /* 0x040fe200078e0218 */
[CC--:B0-----:R-:W-:Y:S01]  /*02a0*/  LEA R2, P0, R24.reuse, R16.reuse, 0x1 ;  /* 0x0000001018027211 */ /* 0x0c1fe200078008ff */
[----:B------:R0:W5:Y:S03]  /*02b0*/  LDG.E.U16 R19, desc[UR44][R8.64] ;  /* 0x0000002c08137981 */ /* 0x000166000c1e1500 */
[-C--:B------:R-:W-:Y:S01]  /*02c0*/  LEA.HI.X.SX32 R3, R24, R15.reuse, 0x1, P0 ;  /* 0x0000000f18037211 */ /* 0x080fe200000f0eff */
[C---:B------:R-:W-:Y:S01]  /*02d0*/  IMAD R24, R21.reuse, 0x2, R26 ;  /* 0x0000000215187824 */ /* 0x040fe200078e021a */
[CC--:B-1----:R-:W-:Y:S01]  /*02e0*/  LEA R4, P0, R26.reuse, R16.reuse, 0x1 ;  /* 0x000000101a047211 */ /* 0x0c2fe200078008ff */
[----:B------:R-:W4:Y:S02]  /*02f0*/  LDG.E.U16 R22, desc[UR44][R12.64] ;  /* 0x0000002c0c167981 */ /* 0x000f24000c1e1500 */
[C---:B------:R-:W-:Y:S01]  /*0300*/  IMAD R28, R21.reuse, 0x2, R24 ;  /* 0x00000002151c7824 */ /* 0x040fe200078e0218 */
[-C--:B------:R-:W-:Y:S01]  /*0310*/  LEA.HI.X.SX32 R5, R26, R15.reuse, 0x1, P0 ;  /* 0x0000000f1a057211 */ /* 0x080fe200000f0eff */
[----:B------:R-:W5:Y:S01]  /*0320*/  LDG.E.U16 R23, desc[UR44][R2.64] ;  /* 0x0000002c02177981 */ /* 0x000f62000c1e1500 */
[----:B------:R-:W-:Y:S01]  /*0330*/  LEA.HI.X.SX32 R11, R20, R15, 0x1, P1 ;  /* 0x0000000f140b7211 */ /* 0x000fe200008f0eff */
[----:B------:R-:W-:Y:S01]  /*0340*/  IMAD R26, R21, 0x2, R28 ;  /* 0x00000002151a7824 */ /* 0x000fe200078e021c */
[----:B0-----:R-:W-:-:S03]  /*0350*/  LEA R8, P0, R28, R16, 0x1 ;  /* 0x000000101c087211 */ /* 0x001fc600078008ff */
[----:B------:R0:W3:Y:S01]  /*0360*/  LDG.E.U16 R20, desc[UR44][R10.64] ;  /* 0x0000002c0a147981 */ /* 0x0000e2000c1e1500 */
[----:B------:R-:W-:Y:S01]  /*0370*/  LEA.HI.X.SX32 R9, R28, R15, 0x1, P0 ;  /* 0x0000000f1c097211 */ /* 0x000fe200000f0eff */
[----:B------:R-:W-:Y:S01]  /*0380*/  IMAD R28, R21, 0x2, R26 ;  /* 0x00000002151c7824 */ /* 0x000fe200078e021a */
[----:B------:R-:W-:-:S03]  /*0390*/  LEA R6, P1, R24, R16, 0x1 ;  /* 0x0000001018067211 */ /* 0x000fc600078208ff */
[----:B------:R-:W-:Y:S01]  /*03a0*/  IMAD R30, R21, 0x2, R28 ;  /* 0x00000002151e7824 */ /* 0x000fe200078e021c */
[----:B0-----:R-:W-:-:S03]  /*03b0*/  LEA R10, P0, R26, R16, 0x1 ;  /* 0x000000101a0a7211 */ /* 0x001fc600078008ff */
[C---:B------:R-:W-:Y:S01]  /*03c0*/  IMAD R32, R21.reuse, 0x2, R30 ;  /* 0x0000000215207824 */ /* 0x040fe200078e021e */
[-C--:B------:R-:W-:Y:S02]  /*03d0*/  LEA.HI.X.SX32 R7, R24, R15.reuse, 0x1, P1 ;  /* 0x0000000f18077211 */ /* 0x080fe400008f0eff */
[-C--:B------:R-:W-:Y:S01]  /*03e0*/  LEA.HI.X.SX32 R11, R26, R15.reuse, 0x1, P0 ;  /* 0x0000000f1a0b7211 */ /* 0x080fe200000f0eff */
[----:B------:R0:W5:Y:S01]  /*03f0*/  LDG.E.U16 R24, desc[UR44][R4.64] ;  /* 0x0000002c04187981 */ /* 0x000162000c1e1500 */
[-C--:B------:R-:W-:Y:S02]  /*0400*/  LEA R2, P0, R28, R16.reuse, 0x1 ;  /* 0x000000101c027211 */ /* 0x080fe400078008ff */
[-C--:B------:R-:W-:Y:S01]  /*0410*/  LEA R12, P1, R30, R16.reuse, 0x1 ;  /* 0x000000101e0c7211 */ /* 0x080fe200078208ff */
[----:B------:R1:W4:Y:S01]  /*0420*/  LDG.E.U16 R25, desc[UR44][R6.64] ;  /* 0x0000002c06197981 */ /* 0x000322000c1e1500 */
[-C--:B------:R-:W-:Y:S02]  /*0430*/  LEA.HI.X.SX32 R3, R28, R15.reuse, 0x1, P0 ;  /* 0x0000000f1c037211 */ /* 0x080fe400000f0eff */
[----:B------:R-:W-:Y:S01]  /*0440*/  LEA.HI.X.SX32 R13, R30, R15, 0x1, P1 ;  /* 0x0000000f1e0d7211 */ /* 0x000fe200008f0eff */
[----:B------:R-:W-:Y:S01]  /*0450*/  IMAD R30, R21, 0x2, R32 ;  /* 0x00000002151e7824 */ /* 0x000fe200078e0220 */
[----:B------:R1:W5:Y:S01]  /*0460*/  LDG.E.U16 R26, desc[UR44][R8.64] ;  /* 0x0000002c081a7981 */ /* 0x000362000c1e1500 */
[----:B0-----:R-:W-:-:S03]  /*0470*/  LEA R4, P0, R32, R16, 0x1 ;  /* 0x0000001020047211 */ /* 0x001fc600078008ff */
[----:B------:R-:W5:Y:S01]  /*0480*/  LDG.E.U16 R28, desc[UR44][R2.64] ;  /* 0x0000002c021c7981 */ /* 0x000f62000c1e1500 */
[-C--:B------:R-:W-:Y:S01]  /*0490*/  LEA.HI.X.SX32 R5, R32, R15.reuse, 0x1, P0 ;  /* 0x0000000f20057211 */ /* 0x080fe200000f0eff */
[C---:B------:R-:W-:Y:S01]  /*04a0*/  IMAD R32, R21.reuse, 0x2, R30 ;  /* 0x0000000215207824 */ /* 0x040fe200078e021e */
[CC--:B-1----:R-:W-:Y:S01]  /*04b0*/  LEA R6, P0, R30.reuse, R16.reuse, 0x1 ;  /* 0x000000101e067211 */ /* 0x0c2fe200078008ff */
[----:B------:R0:W5:Y:S02]  /*04c0*/  LDG.E.U16 R29, desc[UR44][R12.64] ;  /* 0x0000002c0c1d7981 */ /* 0x000164000c1e1500 */
[C---:B------:R-:W-:Y:S01]  /*04d0*/  IMAD R34, R21.reuse, 0x2, R32 ;  /* 0x0000000215227824 */ /* 0x040fe200078e0220 */
[----:B------:R-:W-:Y:S01]  /*04e0*/  LEA.HI.X.SX32 R7, R30, R15, 0x1, P0 ;  /* 0x0000000f1e077211 */ /* 0x000fe200000f0eff */
[----:B------:R1:W5:Y:S01]  /*04f0*/  LDG.E.U16 R27, desc[UR44][R10.64] ;  /* 0x0000002c0a1b7981 */ /* 0x000362000c1e1500 */
[----:B------:R-:W-:Y:S01]  /*0500*/  LEA R8, P0, R32, R16, 0x1 ;  /* 0x0000001020087211 */ /* 0x000fe200078008ff */
[----:B------:R-:W-:-:S02]  /*0510*/  IMAD R36, R21, 0x2, R34 ;  /* 0x0000000215247824 */ /* 0x000fc400078e0222 */
[----:B------:R1:W5:Y:S01]  /*0520*/  LDG.E.U16 R30, desc[UR44][R4.64] ;  /* 0x0000002c041e7981 */ /* 0x000362000c1e1500 */
[-C--:B------:R-:W-:Y:S01]  /*0530*/  LEA.HI.X.SX32 R9, R32, R15.reuse, 0x1, P0 ;  /* 0x0000000f20097211 */ /* 0x080fe200000f0eff */
[C---:B0-----:R-:W-:Y:S01]  /*0540*/  IMAD R12, R21.reuse, 0x2, R36 ;  /* 0x00000002150c7824 */ /* 0x041fe200078e0224 */
[CC--:B------:R-:W-:Y:S01]  /*0550*/  LEA R2, P0, R36.reuse, R16.reuse, 0x1 ;  /* 0x0000001024027211 */ /* 0x0c0fe200078008ff */
[----:B------:R0:W5:Y:S03]  /*0560*/  LDG.E.U16 R31, desc[UR44][R6.64] ;  /* 0x0000002c061f7981 */ /* 0x000166000c1e1500 */
[----:B------:R-:W-:Y:S01]  /*0570*/  LEA.HI.X.SX32 R3, R36, R15, 0x1, P0 ;  /* 0x0000000f24037211 */ /* 0x000fe200000f0eff */
[C---:B------:R-:W-:Y:S01]  /*0580*/  IMAD R36, R21.reuse, 0x2, R12 ;  /* 0x0000000215247824 */ /* 0x040fe200078e020c */
[-C--:B-1----:R-:W-:Y:S01]  /*0590*/  LEA R10, P1, R34, R16.reuse, 0x1 ;  /* 0x00000010220a7211 */ /* 0x082fe200078208ff */
[----:B------:R1:W5:Y:S01]  /*05a0*/  LDG.E.U16 R32, desc[UR44][R8.64] ;  /* 0x0000002c08207981 */ /* 0x000362000c1e1500 */
[----:B------:R-:W-:Y:S01]  /*05b0*/  LEA R4, P0, R12, R16, 0x1 ;  /* 0x000000100c047211 */ /* 0x000fe200078008ff */
[----:B------:R-:W-:-:S03]  /*05c0*/  IMAD R38, R21, 0x2, R36 ;  /* 0x0000000215267824 */ /* 0x000fc600078e0224 */
[----:B------:R-:W-:Y:S01]  /*05d0*/  LEA.HI.X.SX32 R5, R12, R15, 0x1, P0 ;  /* 0x0000000f0c057211 */ /* 0x000fe200000f0eff */
[----:B------:R-:W-:Y:S01]  /*05e0*/  IMAD R40, R21, 0x2, R38 ;  /* 0x0000000215287824 */ /* 0x000fe200078e0226 */
[----:B0-----:R-:W-:-:S03]  /*05f0*/  LEA R6, P0, R36, R16, 0x1 ;  /* 0x0000001024067211 */ /* 0x001fc600078008ff */
[C---:B------:R-:W-:Y:S01]  /*0600*/  IMAD R42, R21.reuse, 0x2, R40 ;  /* 0x00000002152a7824 */ /* 0x040fe200078e0228 */
[-C--:B------:R-:W-:Y:S01]  /*0610*/  LEA.HI.X.SX32 R7, R36, R15.reuse, 0x1, P0 ;  /* 0x0000000f24077211 */ /* 0x080fe200000f0eff */
[----:B------:R-:W5:Y:S01]  /*0620*/  LDG.E.U16 R35, desc[UR44][R4.64] ;  /* 0x0000002c04237981 */ /* 0x000f62000c1e1500 */
[-C--:B-1----:R-:W-:Y:S01]  /*0630*/  LEA R8, P0, R40, R16.reuse, 0x1 ;  /* 0x0000001028087211 */ /* 0x082fe200078008ff */
[C---:B------:R-:W-:Y:S01]  /*0640*/  IMAD R44, R21.reuse, 0x2, R42 ;  /* 0x00000002152c7824 */ /* 0x040fe200078e022a */
[-C--:B------:R-:W-:Y:S01]  /*0650*/  LEA.HI.X.SX32 R11, R34, R15.reuse, 0x1, P1 ;  /* 0x0000000f220b7211 */ /* 0x080fe200008f0eff */
[----:B------:R-:W5:Y:S01]  /*0660*/  LDG.E.U16 R36, desc[UR44][R6.64] ;  /* 0x0000002c06247981 */ /* 0x000f62000c1e1500 */
[----:B------:R-:W-:Y:S01]  /*0670*/  LEA.HI.X.SX32 R9, R40, R15, 0x1, P0 ;  /* 0x0000000f28097211 */ /* 0x000fe200000f0eff */
[----:B------:R-:W-:Y:S02]  /*0680*/  IMAD R40, R21, 0x2, R44 ;  /* 0x0000000215287824 */ /* 0x000fe400078e022c */
[----:B------:R0:W5:Y:S01]  /*0690*/  LDG.E.U16 R34, desc[UR44][R2.64] ;  /* 0x0000002c02227981 */ /* 0x000162000c1e1500 */
[----:B------:R-:W-:-:S03]  /*06a0*/  LEA R12, P1, R38, R16, 0x1 ;  /* 0x00000010260c7211 */ /* 0x000fc600078208ff */
[----:B------:R1:W5:Y:S01]  /*06b0*/  LDG.E.U16 R33, desc[UR44][R10.64] ;  /* 0x0000002c0a217981 */ /* 0x000362000c1e1500 */
[----:B0-----:R-:W-:-:S04]  /*06c0*/  LEA R2, P0, R42, R16, 0x1 ;  /* 0x000000102a027211 */ /* 0x001fc800078008ff */
[----:B------:R-:W-:Y:S01]  /*06d0*/  LEA.HI.X.SX32 R3, R42, R15, 0x1, P0 ;  /* 0x0000000f2a037211 */ /* 0x000fe200000f0eff */
[----:B------:R-:W-:Y:S01]  /*06e0*/  IMAD R42, R21, 0x2, R40 ;  /* 0x00000002152a7824 */ /* 0x000fe200078e0228 */
[----:B------:R-:W-:-:S03]  /*06f0*/  LEA R4, P0, R44, R16, 0x1 ;  /* 0x000000102c047211 */ /* 0x000fc600078008ff */
[C---:B------:R-:W-:Y:S01]  /*0700*/  IMAD R46, R21.reuse, 0x2, R42 ;  /* 0x00000002152e7824 */ /* 0x040fe200078e022a */
[----:B------:R-:W-:Y:S01]  /*0710*/  LEA.HI.X.SX32 R5, R44, R15, 0x1, P0 ;  /* 0x0000000f2c057211 */ /* 0x000fe200000f0eff */
[----:B------:R-:W5:Y:S02]  /*0720*/  LDG.E.U16 R39, desc[UR44][R2.64] ;  /* 0x0000002c02277981 */ /* 0x000f64000c1e1500 */
[----:B------:R-:W-:-:S04]  /*0730*/  IMAD R44, R21, 0x2, R46 ;  /* 0x00000002152c7824 */ /* 0x000fc800078e022e */
[----:B------:R-:W-:Y:S01]  /*0740*/  IMAD R48, R21, 0x2, R44 ;  /* 0x0000000215307824 */ /* 0x000fe200078e022c */
[----:B------:R-:W-:-:S03]  /*0750*/  LEA R6, P0, R42, R16, 0x1 ;  /* 0x000000102a067211 */ /* 0x000fc600078008ff */
[C---:B------:R-:W-:Y:S01]  /*0760*/  IMAD R50, R21.reuse, 0x2, R48 ;  /* 0x0000000215327824 */ /* 0x040fe200078e0230 */
[-C--:B------:R-:W-:Y:S02]  /*0770*/  LEA.HI.X.SX32 R13, R38, R15.reuse, 0x1, P1 ;  /* 0x0000000f260d7211 */ /* 0x080fe400008f0eff */
[----:B------:R0:W5:Y:S01]  /*0780*/  LDG.E.U16 R38, desc[UR44][R8.64] ;  /* 0x0000002c08267981 */ /* 0x000162000c1e1500 */
[C---:B------:R-:W-:Y:S01]  /*0790*/  IMAD R52, R21.reuse, 0x2, R50 ;  /* 0x0000000215347824 */ /* 0x040fe200078e0232 */
[----:B------:R-:W-:Y:S02]  /*07a0*/  LEA.HI.X.SX32 R7, R42, R15, 0x1, P0 ;  /* 0x0000000f2a077211 */ /* 0x000fe400000f0eff */
[-C--:B-1----:R-:W-:Y:S01]  /*07b0*/  LEA R10, P1, R40, R16.reuse, 0x1 ;  /* 0x00000010280a7211 */ /* 0x082fe200078208ff */
[----:B------:R-:W-:Y:S01]  /*07c0*/  IMAD R54, R21, 0x2, R52 ;  /* 0x0000000215367824 */ /* 0x000fe200078e0234 */
[----:B------:R1:W5:Y:S01]  /*07d0*/  LDG.E.U16 R37, desc[UR44][R12.64] ;  /* 0x0000002c0c257981 */ /* 0x000362000c1e1500 */
[----:B0-----:R-:W-:-:S02]  /*07e0*/  LEA R8, P0, R46, R16, 0x1 ;  /* 0x000000102e087211 */ /* 0x001fc400078008ff */
[C---:B------:R-:W-:Y:S01]  /*07f0*/  IMAD R56, R21.reuse, 0x2, R54 ;  /* 0x0000000215387824 */ /* 0x040fe200078e0236 */
[----:B------:R-:W5:Y:S01]  /*0800*/  LDG.E.U16 R42, desc[UR44][R6.64] ;  /* 0x0000002c062a7981 */ /* 0x000f62000c1e1500 */
[-C--:B------:R-:W-:Y:S02]  /*0810*/  LEA.HI.X.SX32 R9, R46, R15.reuse, 0x1, P0 ;  /* 0x0000000f2e097211 */ /* 0x080fe400000f0eff */
[----:B------:R-:W-:Y:S01]  /*0820*/  LEA R2, P0, R44, R16, 0x1 ;  /* 0x000000102c027211 */ /* 0x000fe200078008ff */
[----:B------:R-:W-:Y:S01]  /*0830*/  IMAD R58, R21, 0x2, R56 ;  /* 0x00000002153a7824 */ /* 0x000fe200078e0238 */
[-C--:B------:R-:W-:Y:S01]  /*0840*/  LEA.HI.X.SX32 R11, R40, R15.reuse, 0x1, P1 ;  /* 0x0000000f280b7211 */ /* 0x080fe200008f0eff */
[----:B------:R-:W5:Y:S01]  /*0850*/  LDG.E.U16 R43, desc[UR44][R8.64] ;  /* 0x0000002c082b7981 */ /* 0x000f62000c1e1500 */
[----:B------:R-:W-:-:S03]  /*0860*/  LEA.HI.X.SX32 R3, R44, R15, 0x1, P0 ;  /* 0x0000000f2c037211 */ /* 0x000fc600000f0eff */
[----:B------:R0:W5:Y:S01]  /*0870*/  LDG.E.U16 R40, desc[UR44][R4.64] ;  /* 0x0000002c04287981 */ /* 0x000162000c1e1500 */
[----:B------:R-:W-:-:S03]  /*0880*/  IMAD R60, R21, 0x2, R58 ;  /* 0x00000002153c7824 */ /* 0x000fc600078e023a */
[----:B------:R0:W5:Y:S01]  /*0890*/  LDG.E.U16 R41, desc[UR44][R10.64] ;  /* 0x0000002c0a297981 */ /* 0x000162000c1e1500 */
[----:B-1----:R-:W-:-:S03]  /*08a0*/  LEA R12, P1, R48, R16, 0x1 ;  /* 0x00000010300c7211 */ /* 0x002fc600078208ff */
[----:B------:R1:W5:Y:S01]  /*08b0*/  LDG.E.U16 R44, desc[UR44][R2.64] ;  /* 0x0000002c022c7981 */ /* 0x000362000c1e1500 */
[----:B0-----:R-:W-:Y:S01]  /*08c0*/  LEA R4, P0, R50, R16, 0x1 ;  /* 0x0000001032047211 */ /* 0x001fe200078008ff */
[----:B------:R-:W-:-:S03]  /*08d0*/  IMAD R62, R21, 0x2, R60 ;  /* 0x00000002153e7824 */ /* 0x000fc600078e023c */
[-C--:B------:R-:W-:Y:S02]  /*08e0*/  LEA.HI.X.SX32 R5, R50, R15.reuse, 0x1, P0 ;  /* 0x0000000f32057211 */ /* 0x080fe400000f0eff */
[-C--:B------:R-:W-:Y:S02]  /*08f0*/  LEA R6, P0, R52, R16.reuse, 0x1 ;  /* 0x0000001034067211 */ /* 0x080fe400078008ff */
[-C--:B------:R-:W-:Y:S01]  /*0900*/  LEA.HI.X.SX32 R13, R48, R15.reuse, 0x1, P1 ;  /* 0x0000000f300d7211 */ /* 0x080fe200008f0eff */
[----:B------:R0:W5:Y:S01]  /*0910*/  LDG.E.U16 R46, desc[UR44][R4.64] ;  /* 0x0000002c042e7981 */ /* 0x000162000c1e1500 */
[-C--:B------:R-:W-:Y:S01]  /*0920*/  LEA.HI.X.SX32 R7, R52, R15.reuse, 0x1, P0 ;  /* 0x0000000f34077211 */ /* 0x080fe200000f0eff */
[C---:B------:R-:W-:Y:S01]  /*0930*/  IMAD R52, R21.reuse, 0x2, R62 ;  /* 0x0000000215347824 */ /* 0x040fe200078e023e */
[CC--:B------:R-:W-:Y:S01]  /*0940*/  LEA R8, P0, R54.reuse, R16.reuse, 0x1 ;  /* 0x0000001036087211 */ /* 0x0c0fe200078008ff */
[----:B------:R-:W5:Y:S02]  /*0950*/  LDG.E.U16 R45, desc[UR44][R12.64] ;  /* 0x0000002c0c2d7981 */ /* 0x000f64000c1e1500 */
[C---:B------:R-:W-:Y:S01]  /*0960*/  IMAD R64, R21.reuse, 0x2, R52 ;  /* 0x0000000215407824 */ /* 0x040fe200078e0234 */
[-C--:B------:R-:W-:Y:S01]  /*0970*/  LEA.HI.X.SX32 R9, R54, R15.reuse, 0x1, P0 ;  /* 0x0000000f36097211 */ /* 0x080fe200000f0eff */
[----:B------:R0:W5:Y:S02]  /*0980*/  LDG.E.U16 R47, desc[UR44][R6.64] ;  /* 0x0000002c062f7981 */ /* 0x000164000c1e1500 */
[C---:B------:R-:W-:Y:S01]  /*0990*/  IMAD R54, R21.reuse, 0x2, R64 ;  /* 0x0000000215367824 */ /* 0x040fe200078e0240 */
[C---:B------:R-:W-:Y:S01]  /*09a0*/  LEA R10, P0, R58.reuse, R16, 0x1 ;  /* 0x000000103a0a7211 */ /* 0x040fe200078008ff */
[----:B------:R-:W5:Y:S02]  /*09b0*/  LDG.E.U16 R48, desc[UR44][R8.64] ;  /* 0x0000002c08307981 */ /* 0x000f64000c1e1500 */
[----:B------:R-:W-:Y:S01]  /*09c0*/  IMAD R66, R21, 0x2, R54 ;  /* 0x0000000215427824 */ /* 0x000fe200078e0236 */
[----:B------:R-:W-:-:S03]  /*09d0*/  LEA.HI.X.SX32 R11, R58, R15, 0x1, P0 ;  /* 0x0000000f3a0b7211 */ /* 0x000fc600000f0eff */
[C---:B------:R-:W-:Y:S01]  /*09e0*/  IMAD R58, R21.reuse, 0x2, R66 ;  /* 0x00000002153a7824 */ /* 0x040fe200078e0242 */
[----:B-1----:R-:W-:Y:S01]  /*09f0*/  LEA R2, P1, R56, R16, 0x1 ;  /* 0x0000001038027211 */ /* 0x002fe200078208ff */
[----:B------:R-:W5:Y:S02]  /*0a00*/  LDG.E.U16 R50, desc[UR44][R10.64] ;  /* 0x0000002c0a327981 */ /* 0x000f64000c1e1500 */
[----:B------:R-:W-:-:S04]  /*0a10*/  IMAD R68, R21, 0x2, R58 ;  /* 0x0000000215447824 */ /* 0x000fc800078e023a */
[----:B------:R-:W-:-:S04]  /*0a20*/  IMAD R70, R21, 0x2, R68 ;  /* 0x0000000215467824 */ /* 0x000fc800078e0244 */
[----:B------:R-:W-:Y:S01]  /*0a30*/  IMAD R72, R21, 0x2, R70 ;  /* 0x0000000215487824 */ /* 0x000fe200078e0246 */
[----:B0-----:R-:W-:-:S03]  /*0a40*/  LEA R4, P0, R60, R16, 0x1 ;  /* 0x000000103c047211 */ /* 0x001fc600078008ff */
[C---:B------:R-:W-:Y:S01]  /*0a50*/  IMAD R74, R21.reuse, 0x2, R72 ;  /* 0x00000002154a7824 */ /* 0x040fe200078e0248 */
[-C--:B------:R-:W-:Y:S02]  /*0a60*/  LEA.HI.X.SX32 R3, R56, R15.reuse, 0x1, P1 ;  /* 0x0000000f38037211 */ /* 0x080fe400008f0eff */
[-C--:B------:R-:W-:Y:S01]  /*0a70*/  LEA.HI.X.SX32 R5, R60, R15.reuse, 0x1, P0 ;  /* 0x0000000f3c057211 */ /* 0x080fe200000f0eff */
[C---:B------:R-:W-:Y:S01]  /*0a80*/  IMAD R76, R21.reuse, 0x2, R74 ;  /* 0x00000002154c7824 */ /* 0x040fe200078e024a */
[CC--:B------:R-:W-:Y:S01]  /*0a90*/  LEA R6, P0, R62.reuse, R16.reuse, 0x1 ;  /* 0x000000103e067211 */ /* 0x0c0fe200078008ff */
[----:B------:R0:W5:Y:S02]  /*0aa0*/  LDG.E.U16 R49, desc[UR44][R2.64] ;  /* 0x0000002c02317981 */ /* 0x000164000c1e1500 */
[C---:B------:R-:W-:Y:S01]  /*0ab0*/  IMAD R78, R21.reuse, 0x2, R76 ;  /* 0x00000002154e7824 */ /* 0x040fe200078e024c */
[----:B------:R-:W-:Y:S01]  /*0ac0*/  LEA.HI.X.SX32 R7, R62, R15, 0x1, P0 ;  /* 0x0000000f3e077211 */ /* 0x000fe200000f0eff */
[----:B------:R1:W5:Y:S02]  /*0ad0*/  LDG.E.U16 R51, desc[UR44][R4.64] ;  /* 0x0000002c04337981 */ /* 0x000364000c1e1500 */
[----:B------:R-:W-:Y:S01]  /*0ae0*/  IMAD R60, R21, 0x2, R78 ;  /* 0x00000002153c7824 */ /* 0x000fe200078e024e */
[----:B0-----:R-:W-:-:S03]  /*0af0*/  LEA R2, P0, R64, R16, 0x1 ;  /* 0x0000001040027211 */ /* 0x001fc600078008ff */
[C---:B------:R-:W-:Y:S01]  /*0b00*/  IMAD R80, R21.reuse, 0x2, R60 ;  /* 0x0000000215507824 */ /* 0x040fe200078e023c */
[-C--:B------:R-:W-:Y:S02]  /*0b10*/  LEA.HI.X.SX32 R3, R64, R15.reuse, 0x1, P0 ;  /* 0x0000000f40037211 */ /* 0x080fe400000f0eff */
[-C--:B------:R-:W-:Y:S01]  /*0b20*/  LEA R8, P0, R54, R16.reuse, 0x1 ;  /* 0x0000001036087211 */ /* 0x080fe200078008ff */
[C---:B------:R-:W-:Y:S01]  /*0b30*/  IMAD R82, R21.reuse, 0x2, R80 ;  /* 0x0000000215527824 */ /* 0x040fe200078e0250 */
[-C--:B------:R-:W-:Y:S01]  /*0b40*/  LEA R12, P1, R52, R16.reuse, 0x1 ;  /* 0x00000010340c7211 */ /* 0x080fe200078208ff */
[----:B------:R-:W5:Y:S01]  /*0b50*/  LDG.E.U16 R56, desc[UR44][R2.64] ;  /* 0x0000002c02387981 */ /* 0x000f62000c1e1500 */
[-C--:B------:R-:W-:Y:S02]  /*0b60*/  LEA.HI.X.SX32 R9, R54, R15.reuse, 0x1, P0 ;  /* 0x0000000f36097211 */ /* 0x080fe400000f0eff */
[----:B------:R-:W-:Y:S01]  /*0b70*/  LEA R54, P0, R66, R16, 0x1 ;  /* 0x0000001042367211 */ /* 0x000fe200078008ff */
[----:B------:R-:W-:Y:S01]  /*0b80*/  IMAD R84, R21, 0x2, R82 ;  /* 0x0000000215547824 */ /* 0x000fe200078e0252 */
[-C--:B------:R-:W-:Y:S01]  /*0b90*/  LEA.HI.X.SX32 R13, R52, R15.reuse, 0x1, P1 ;  /* 0x0000000f340d7211 */ /* 0x080fe200008f0eff */
[----:B------:R-:W5:Y:S01]  /*0ba0*/  LDG.E.U16 R57, desc[UR44][R8.64] ;  /* 0x0000002c08397981 */ /* 0x000f62000c1e1500 */
[----:B------:R-:W-:-:S02]  /*0bb0*/  LEA.HI.X.SX32 R55, R66, R15, 0x1, P0 ;  /* 0x0000000f42377211 */ /* 0x000fc400000f0eff */
[CC--:B------:R-:W-:Y:S01]  /*0bc0*/  LEA R10, P0, R68.reuse, R16.reuse, 0x1 ;  /* 0x00000010440a7211 */ /* 0x0c0fe200078008ff */
[C---:B------:R-:W-:Y:S01]  /*0bd0*/  IMAD R64, R21.reuse, 0x2, R84 ;  /* 0x0000000215407824 */ /* 0x040fe200078e0254 */
[----:B------:R0:W5:Y:S02]  /*0be0*/  LDG.E.U16 R52, desc[UR44][R6.64] ;  /* 0x0000002c06347981 */ /* 0x000164000c1e1500 */
[-C--:B------:R-:W-:Y:S01]  /*0bf0*/  LEA.HI.X.SX32 R11, R68, R15.reuse, 0x1, P0 ;  /* 0x0000000f440b7211 */ /* 0x080fe200000f0eff */
[C---:B------:R-:W-:Y:S01]  /*0c00*/  IMAD R86, R21.reuse, 0x2, R64 ;  /* 0x0000000215567824 */ /* 0x040fe200078e0240 */
[-C--:B-1----:R-:W-:Y:S01]  /*0c10*/  LEA R4, P1, R58, R16.reuse, 0x1 ;  /* 0x000000103a047211 */ /* 0x082fe200078208ff */
[----:B------:R1:W5:Y:S01]  /*0c20*/  LDG.E.U16 R53, desc[UR44][R12.64] ;  /* 0x0000002c0c357981 */ /* 0x000362000c1e1500 */
[C---:B0-----:R-:W-:Y:S01]  /*0c30*/  LEA R6, P0, R70.reuse, R16, 0x1 ;  /* 0x0000001046067211 */ /* 0x041fe200078008ff */
[----:B------:R-:W-:Y:S02]  /*0c40*/  IMAD R88, R21, 0x2, R86 ;  /* 0x0000000215587824 */ /* 0x000fe400078e0256 */
[----:B------:R0:W5:Y:S01]  /*0c50*/  LDG.E.U16 R62, desc[UR44][R10.64] ;  /* 0x0000002c0a3e7981 */ /* 0x000162000c1e1500 */
[----:B------:R-:W-:-:S02]  /*0c60*/  LEA.HI.X.SX32 R7, R70, R15, 0x1, P0 ;  /* 0x0000000f46077211 */ /* 0x000fc400000f0eff */
[-C--:B------:R-:W-:Y:S02]  /*0c70*/  LEA R8, P0, R72, R16.reuse, 0x1 ;  /* 0x0000001048087211 */ /* 0x080fe400078008ff */
[-C--:B------:R-:W-:Y:S01]  /*0c80*/  LEA.HI.X.SX32 R5, R58, R15.reuse, 0x1, P1 ;  /* 0x0000000f3a057211 */ /* 0x080fe200008f0eff */
[----:B------:R-:W5:Y:S01]  /*0c90*/  LDG.E.U16 R63, desc[UR44][R6.64] ;  /* 0x0000002c063f7981 */ /* 0x000f62000c1e1500 */
[-C--:B------:R-:W-:Y:S01]  /*0ca0*/  LEA.HI.X.SX32 R9, R72, R15.reuse, 0x1, P0 ;  /* 0x0000000f48097211 */ /* 0x080fe200000f0eff */
[C---:B------:R-:W-:Y:S01]  /*0cb0*/  IMAD R72, R21.reuse, 0x2, R88 ;  /* 0x0000000215487824 */ /* 0x040fe200078e0258 */
[-C--:B------:R-:W-:Y:S01]  /*0cc0*/  LEA R2, P1, R74, R16.reuse, 0x1 ;  /* 0x000000104a027211 */ /* 0x080fe200078208ff */
[----:B------:R0:W5:Y:S01]  /*0cd0*/  LDG.E.U16 R58, desc[UR44][R54.64] ;  /* 0x0000002c363a7981 */ /* 0x000162000c1e1500 */
[-C--:B-1----:R-:W-:Y:S01]  /*0ce0*/  LEA R12, P0, R76, R16.reuse, 0x1 ;  /* 0x000000104c0c7211 */ /* 0x082fe200078008ff */
[C---:B------:R-:W-:Y:S01]  /*0cf0*/  IMAD R70, R21.reuse, 0x2, R72 ;  /* 0x0000000215467824 */ /* 0x040fe200078e0248 */
[-C--:B------:R-:W-:Y:S01]  /*0d00*/  LEA.HI.X.SX32 R3, R74, R15.reuse, 0x1, P1 ;  /* 0x0000000f4a037211 */ /* 0x080fe200008f0eff */
[----:B------:R1:W5:Y:S01]  /*0d10*/  LDG.E.U16 R59, desc[UR44][R4.64] ;  /* 0x0000002c043b7981 */ /* 0x000362000c1e1500 */
[-C--:B------:R-:W-:Y:S01]  /*0d20*/  LEA.HI.X.SX32 R13, R76, R15.reuse, 0x1, P0 ;  /* 0x0000000f4c0d7211 */ /* 0x080fe200000f0eff */
[C---:B------:R-:W-:Y:S01]  /*0d30*/  IMAD R74, R21.reuse, 0x2, R70 ;  /* 0x00000002154a7824 */ /* 0x040fe200078e0246 */
[CC--:B0-----:R-:W-:Y:S01]  /*0d40*/  LEA R10, P0, R78.reuse, R16.reuse, 0x1 ;  /* 0x000000104e0a7211 */ /* 0x0c1fe200078008ff */
[----:B------:R0:W5:Y:S02]  /*0d50*/  LDG.E.U16 R67, desc[UR44][R2.64] ;  /* 0x0000002c02437981 */ /* 0x000164000c1e1500 */
[C---:B------:R-:W-:Y:S01]  /*0d60*/  IMAD R76, R21.reuse, 0x2, R74 ;  /* 0x00000002154c7824 */ /* 0x040fe200078e024a */
[-C--:B------:R-:W-:Y:S01]  /*0d70*/  LEA.HI.X.SX32 R11, R78, R15.reuse, 0x1, P0 ;  /* 0x0000000f4e0b7211 */ /* 0x080fe200000f0eff */
[----:B------:R0:W5:Y:S01]  /*0d80*/  LDG.E.U16 R66, desc[UR44][R8.64] ;  /* 0x0000002c08427981 */ /* 0x000162000c1e1500 */
[-C--:B------:R-:W-:Y:S01]  /*0d90*/  LEA R54, P0, R80, R16.reuse, 0x1 ;  /* 0x0000001050367211 */ /* 0x080fe200078008ff */
[C---:B------:R-:W-:Y:S01]  /*0da0*/  IMAD R78, R21.reuse, 0x2, R76 ;  /* 0x00000002154e7824 */ /* 0x040fe200078e024c */
[-C--:B-1----:R-:W-:Y:S01]  /*0db0*/  LEA R4, P1, R86, R16.reuse, 0x1 ;  /* 0x0000001056047211 */ /* 0x082fe200078208ff */
[----:B------:R-:W5:Y:S01]  /*0dc0*/  LDG.E.U16 R68, desc[UR44][R12.64] ;  /* 0x0000002c0c447981 */ /* 0x000f62000c1e1500 */
[-C--:B------:R-:W-:Y:S01]  /*0dd0*/  LEA.HI.X.SX32 R55, R80, R15.reuse, 0x1, P0 ;  /* 0x0000000f50377211 */ /* 0x080fe200000f0eff */
[C---:B------:R-:W-:Y:S01]  /*0de0*/  IMAD R80, R21.reuse, 0x2, R78 ;  /* 0x0000000215507824 */ /* 0x040fe200078e024e */
[----:B------:R-:W-:Y:S01]  /*0df0*/  LEA.HI.X.SX32 R5, R86, R15, 0x1, P1 ;  /* 0x0000000f56057211 */ /* 0x000fe200008f0eff */
[----:B------:R1:W5:Y:S01]  /*0e00*/  LDG.E.U16 R69, desc[UR44][R10.64] ;  /* 0x0000002c0a457981 */ /* 0x000362000c1e1500 */
[----:B0-----:R-:W-:Y:S01]  /*0e10*/  LEA R2, P0, R74, R16, 0x1 ;  /* 0x000000104a027211 */ /* 0x001fe200078008ff */
[----:B------:R-:W-:-:S02]  /*0e20*/  IMAD R86, R21, 0x2, R80 ;  /* 0x0000000215567824 */ /* 0x000fc400078e0250 */
[----:B------:R-:W5:Y:S01]  /*0e30*/  LDG.E.U16 R71, desc[UR44][R54.64] ;  /* 0x0000002c36477981 */ /* 0x000f62000c1e1500 */
[-C--:B------:R-:W-:Y:S02]  /*0e40*/  LEA.HI.X.SX32 R3, R74, R15.reuse, 0x1, P0 ;  /* 0x0000000f4a037211 */ /* 0x080fe400000f0eff */
[-C--:B------:R-:W-:Y:S01]  /*0e50*/  LEA R6, P1, R86, R16.reuse, 0x1 ;  /* 0x0000001056067211 */ /* 0x080fe200078208ff */
[----:B------:R0:W5:Y:S01]  /*0e60*/  LDG.E.U16 R74, desc[UR44][R4.64] ;  /* 0x0000002c044a7981 */ /* 0x000162000c1e1500 */
[-C--:B------:R-:W-:Y:S02]  /*0e70*/  LEA R8, P0, R82, R16.reuse, 0x1 ;  /* 0x0000001052087211 */ /* 0x080fe400078008ff */
[-C--:B------:R-:W-:Y:S01]  /*0e80*/  LEA.HI.X.SX32 R7, R86, R15.reuse, 0x1, P1 ;  /* 0x0000000f56077211 */ /* 0x080fe200008f0eff */
[----:B------:R-:W-:Y:S01]  /*0e90*/  IMAD R86, R21, 0x2, R86 ;  /* 0x0000000215567824 */ /* 0x000fe200078e0256 */
[----:B------:R-:W-:Y:S01]  /*0ea0*/  LEA.HI.X.SX32 R9, R82, R15, 0x1, P0 ;  /* 0x0000000f52097211 */ /* 0x000fe200000f0eff */
[----:B------:R2:W5:Y:S01]  /*0eb0*/  LDG.E.U16 R77, desc[UR44][R2.64] ;  /* 0x0000002c024d7981 */ /* 0x000562000c1e1500 */
[----:B-1----:R-:W-:-:S02]  /*0ec0*/  LEA R10, P1, R88, R16, 0x1 ;  /* 0x00000010580a7211 */ /* 0x002fc400078208ff */
[-C--:B------:R-:W-:Y:S01]  /*0ed0*/  LEA R12, P0, R76, R16.reuse, 0x1 ;  /* 0x000000104c0c7211 */ /* 0x080fe200078008ff */
[----:B------:R1:W5:Y:S01]  /*0ee0*/  LDG.E.U16 R81, desc[UR44][R6.64] ;  /* 0x0000002c06517981 */ /* 0x000362000c1e1500 */
[-C--:B------:R-:W-:Y:S02]  /*0ef0*/  LEA.HI.X.SX32 R11, R88, R15.reuse, 0x1, P1 ;  /* 0x0000000f580b7211 */ /* 0x080fe400008f0eff */
[-C--:B------:R-:W-:Y:S01]  /*0f00*/  LEA.HI.X.SX32 R13, R76, R15.reuse, 0x1, P0 ;  /* 0x0000000f4c0d7211 */ /* 0x080fe200000f0eff */
[----:B------:R1:W5:Y:S01]  /*0f10*/  LDG.E.U16 R73, desc[UR44][R8.64] ;  /* 0x0000002c08497981 */ /* 0x000362000c1e1500 */
[-C--:B0-----:R-:W-:Y:S02]  /*0f20*/  LEA R4, P1, R86, R16.reuse, 0x1 ;  /* 0x0000001056047211 */ /* 0x081fe400078208ff */
[-C--:B--2---:R-:W-:Y:S01]  /*0f30*/  LEA R2, P0, R84, R16.reuse, 0x1 ;  /* 0x0000001054027211 */ /* 0x084fe200078008ff */
[----:B------:R0:W2:Y:S01]  /*0f40*/  LDG.E.U16 R75, desc[UR44][R10.64] ;  /* 0x0000002c0a4b7981 */ /* 0x0000a2000c1e1500 */
[-C--:B------:R-:W-:Y:S01]  /*0f50*/  LEA.HI.X.SX32 R5, R86, R15.reuse, 0x1, P1 ;  /* 0x0000000f56057211 */ /* 0x080fe200008f0eff */
[----:B------:R-:W-:Y:S01]  /*0f60*/  IMAD R86, R21, 0x2, R86 ;  /* 0x0000000215567824 */ /* 0x000fe200078e0256 */
[----:B------:R-:W-:Y:S01]  /*0f70*/  LEA.HI.X.SX32 R3, R84, R15, 0x1, P0 ;  /* 0x0000000f54037211 */ /* 0x000fe200000f0eff */
[----:B------:R3:W2:Y:S01]  /*0f80*/  LDG.E.U16 R79, desc[UR44][R12.64] ;  /* 0x0000002c0c4f7981 */ /* 0x0006a2000c1e1500 */
[----:B-1----:R-:W-:-:S02]  /*0f90*/  LEA R6, P1, R72, R16, 0x1 ;  /* 0x0000001048067211 */ /* 0x002fc400078208ff */
[-C--:B------:R-:W-:Y:S01]  /*0fa0*/  LEA R8, P0, R78, R16.reuse, 0x1 ;  /* 0x000000104e087211 */ /* 0x080fe200078008ff */
[----:B------:R-:W2:Y:S01]  /*0fb0*/  LDG.E.U16 R82, desc[UR44][R4.64] ;  /* 0x0000002c04527981 */ /* 0x000ea2000c1e1500 */
[-C--:B------:R-:W-:Y:S02]  /*0fc0*/  LEA.HI.X.SX32 R7, R72, R15.reuse, 0x1, P1 ;  /* 0x0000000f48077211 */ /* 0x080fe400008f0eff */
[-C--:B------:R-:W-:Y:S01]  /*0fd0*/  LEA.HI.X.SX32 R9, R78, R15.reuse, 0x1, P0 ;  /* 0x0000000f4e097211 */ /* 0x080fe200000f0eff */
[----:B------:R-:W-:Y:S01]  /*0fe0*/  IMAD R21, R21, 0x2, R86 ;  /* 0x0000000215157824 */ /* 0x000fe200078e0256 */
[-C--:B0-----:R-:W-:Y:S01]  /*0ff0*/  LEA R10, P1, R86, R16.reuse, 0x1 ;  /* 0x00000010560a7211 */ /* 0x081fe200078208ff */
[----:B------:R0:W2:Y:S01]  /*1000*/  LDG.E.U16 R76, desc[UR44][R6.64] ;  /* 0x0000002c064c7981 */ /* 0x0000a2000c1e1500 */
[----:B---3--:R-:W-:Y:S02]  /*1010*/  LEA R12, P0, R60, R16, 0x1 ;  /* 0x000000103c0c7211 */ /* 0x008fe400078008ff */
[-C--:B------:R-:W-:Y:S01]  /*1020*/  LEA.HI.X.SX32 R11, R86, R15.reuse, 0x1, P1 ;  /* 0x0000000f560b7211 */ /* 0x080fe200008f0eff */
[----:B------:R1:W3:Y:S01]  /*1030*/  LDG.E.U16 R72, desc[UR44][R2.64] ;  /* 0x0000002c02487981 */ /* 0x0002e2000c1e1500 */
[----:B------:R-:W-:-:S02]  /*1040*/  LEA.HI.X.SX32 R13, R60, R15, 0x1, P0 ;  /* 0x0000000f3c0d7211 */ /* 0x000fc400000f0eff */
[-C--:B------:R-:W-:Y:S01]  /*1050*/  LEA R54, P0, R64, R16.reuse, 0x1 ;  /* 0x0000001040367211 */ /* 0x080fe200078008ff */
[----:B------:R4:W3:Y:S01]  /*1060*/  LDG.E.U16 R8, desc[UR44][R8.64] ;  /* 0x0000002c08087981 */ /* 0x0008e2000c1e1500 */
[-C--:B------:R-:W-:Y:S02]  /*1070*/  LEA R60, P1, R70, R16.reuse, 0x1 ;  /* 0x00000010463c7211 */ /* 0x080fe400078208ff */
[-C--:B------:R-:W-:Y:S01]  /*1080*/  LEA.HI.X.SX32 R55, R64, R15.reuse, 0x1, P0 ;  /* 0x0000000f40377211 */ /* 0x080fe200000f0eff */
[----:B------:R-:W3:Y:S01]  /*1090*/  LDG.E.U16 R10, desc[UR44][R10.64] ;  /* 0x0000002c0a0a7981 */ /* 0x000ee2000c1e1500 */
[----:B------:R-:W-:Y:S02]  /*10a0*/  LEA.HI.X.SX32 R61, R70, R15, 0x1, P1 ;  /* 0x0000000f463d7211 */ /* 0x000fe400008f0eff */
[-C--:B0-----:R-:W-:Y:S01]  /*10b0*/  LEA R6, P0, R80, R16.reuse, 0x1 ;  /* 0x0000001050067211 */ /* 0x081fe200078008ff */
[----:B------:R-:W3:Y:S01]  /*10c0*/  LDG.E.U16 R12, desc[UR44][R12.64] ;  /* 0x0000002c0c0c7981 */ /* 0x000ee2000c1e1500 */
[----:B------:R-:W-:-:S02]  /*10d0*/  LEA R64, P1, R21, R16, 0x1 ;  /* 0x0000001015407211 */ /* 0x000fc400078208ff */
[-C--:B------:R-:W-:Y:S01]  /*10e0*/  LEA.HI.X.SX32 R7, R80, R15.reuse, 0x1, P0 ;  /* 0x0000000f50077211 */ /* 0x080fe200000f0eff */
[----:B------:R-:W3:Y:S01]  /*10f0*/  LDG.E.U16 R54, desc[UR44][R54.64] ;  /* 0x0000002c36367981 */ /* 0x000ee2000c1e1500 */
[----:B------:R-:W-:-:S03]  /*1100*/  LEA.HI.X.SX32 R65, R21, R15, 0x1, P1 ;  /* 0x0000000f15417211 */ /* 0x000fc600008f0eff */
[----:B------:R-:W3:Y:S04]  /*1110*/  LDG.E.U16 R60, desc[UR44][R60.64] ;  /* 0x0000002c3c3c7981 */ /* 0x000ee8000c1e1500 */
[----:B------:R0:W3:Y:S04]  /*1120*/  LDG.E.U16 R6, desc[UR44][R6.64] ;  /* 0x0000002c06067981 */ /* 0x0000e8000c1e1500 */
[----:B------:R-:W3:Y:S01]  /*1130*/  LDG.E.U16 R64, desc[UR44][R64.64] ;  /* 0x0000002c40407981 */ /* 0x000ee2000c1e1500 */
[----:B------:R-:W0:Y:S01]  /*1140*/  S2UR UR4, SR_CgaCtaId ;  /* 0x00000000000479c3 */ /* 0x000e220000008800 */
[C---:B-1----:R-:W-:Y:S01]  /*1150*/  IMAD.SHL.U32 R3, R104.reuse, 0x2, RZ ;  /* 0x0000000268037824 */ /* 0x042fe200078e00ff */
[----:B------:R-:W-:-:S02]  /*1160*/  LOP3.LUT R5, R104, 0xc0, RZ, 0xc0, !PT ;  /* 0x000000c068057812 */ /* 0x000fc400078ec0ff */
[----:B------:R-:W-:Y:S02]  /*1170*/  SHF.R.S32.HI R2, RZ, 0x8, R104 ;  /* 0x00000008ff027819 */ /* 0x000fe40000011468 */
[----:B------:R-:W-:Y:S01]  /*1180*/  LOP3.LUT R4, R3, 0x7e, RZ, 0xc0, !PT ;  /* 0x0000007e03047812 */ /* 0x000fe200078ec0ff */
[----:B------:R-:W-:Y:S01]  /*1190*/  IMAD.SHL.U32 R0, R0, 0x100, RZ ;  /* 0x0000010000007824 */ /* 0x000fe200078e00ff */
[----:B------:R-:W-:Y:S01]  /*11a0*/  SGXT R2, R2, 0x1 ;  /* 0x000000010202781a */ /* 0x000fe20000000200 */
[----:B------:R-:W-:Y:S02]  /*11b0*/  UMOV UR21, 0x400 ;  /* 0x0000040000157882 */ /* 0x000fe40000000000 */
[----:B----4-:R-:W-:Y:S02]  /*11c0*/  IMAD R9, R5, 0x100, R4 ;  /* 0x0000010005097824 */ /* 0x010fe400078e0204 */
[----:B------:R-:W-:-:S03]  /*11d0*/  VIADD R105, R0, 0x100 ;  /* 0x0000010000697836 */ /* 0x000fc60000000000 */
[----:B------:R-:W-:Y:S02]  /*11e0*/  LOP3.LUT R2, R9, 0x90, R2, 0x78, !PT ;  /* 0x0000009009027812 */ /* 0x000fe400078e7802 */
[----:B------:R-:W-:Y:S01]  /*11f0*/  ISETP.GE.AND P0, PT, R105, 0x1, PT ;  /* 0x000000016900780c */ /* 0x000fe20003f06270 */
[----:B0-----:R-:W-:Y:S01]  /*1200*/  ULEA UR21, UR4, UR21, 0x18 ;  /* 0x0000001504157291 */ /* 0x001fe2000f8ec03f */
[----:B------:R-:W-:-:S08]  /*1210*/  LOP3.LUT R7, R2, 0x20, RZ, 0x3c, !PT ;  /* 0x0000002002077812 */ /* 0x000fd000078e3cff */
[----:B------:R0:W-:Y:S04]  /*1220*/  STS.U16 [R2+UR21], R14 ;  /* 0x0000000e02007988 */ /* 0x0001e80008000415 */
[----:B------:R-:W-:Y:S04]  /*1230*/  STS.U16 [R2+UR21+0x400], R20 ;  /* 0x0004001402007988 */ /* 0x000fe80008000415 */
[----:B------:R-:W-:Y:S01]  /*1240*/  STS.U16 [R2+UR21+0x800], R25 ;  /* 0x0008001902007988 */ /* 0x000fe20008000415 */
[----:B0-----:R-:W-:-:S03]  /*1250*/  LOP3.LUT R14, R2, 0x40, RZ, 0x3c, !PT ;  /* 0x00000040020e7812 */ /* 0x001fc600078e3cff */
[----:B-----5:R-:W-:Y:S04]  /*1260*/  STS.U16 [R2+UR21+0xc00], R29 ;  /* 0x000c001d02007988 */ /* 0x020fe80008000415 */
[----:B------:R-:W-:Y:S01]  /*1270*/  STS.U16 [R2+UR21+0x1000], R33 ;  /* 0x0010002102007988 */ /* 0x000fe20008000415 */
[----:B------:R-:W-:Y:S01]  /*1280*/  IMAD.MOV.U32 R97, RZ, RZ, -0x800000 ;  /* 0xff800000ff617424 */ /* 0x000fe200078e00ff */
[----:B------:R-:W-:Y:S01]  /*1290*/  CS2R R84, SRZ ;  /* 0x0000000000547805 */ /* 0x000fe2000001ff00 */
[----:B------:R-:W-:Y:S01]  /*12a0*/  IMAD.MOV.U32 R108, RZ, RZ, 0x3f800000 ;  /* 0x3f800000ff6c7424 */ /* 0x000fe200078e00ff */
[----:B------:R-:W-:Y:S01]  /*12b0*/  CS2R R86, SRZ ;  /* 0x0000000000567805 */ /* 0x000fe2000001ff00 */
[----:B------:R-:W-:Y:S01]  /*12c0*/  IMAD.MOV.U32 R96, RZ, RZ, -0x800000 ;  /* 0xff800000ff607424 */ /* 0x000fe200078e00ff */
[----:B------:R-:W-:Y:S04]  /*12d0*/  STS.U16 [R2+UR21+0x1400], R37 ;  /* 0x0014002502007988 */ /* 0x000fe80008000415 */
        /* <DEDUP_REMOVED lines=23> */
[----:B--2---:R-:W-:Y:S04]  /*1450*/  STS.U16 [R7+UR21+0x3500], R75 ;  /* 0x0035004b07007988 */ /* 0x004fe80008000415 */
[----:B------:R-:W-:Y:S04]  /*1460*/  STS.U16 [R7+UR21+0x3900], R79 ;  /* 0x0039004f07007988 */ /* 0x000fe80008000415 */
[----:B------:R0:W-:Y:S04]  /*1470*/  STS.U16 [R7+UR21+0x3d00], R82 ;  /* 0x003d005207007988 */ /* 0x0001e80008000415 */
[----:B------:R-:W-:Y:S01]  /*1480*/  STS.U16 [R14+UR21+0x200], R18 ;  /* 0x000200120e007988 */ /* 0x000fe20008000415 */
[----:B0-----:R-:W-:-:S03]  /*1490*/  LOP3.LUT R7, R2, 0x60, RZ, 0x3c, !PT ;  /* 0x0000006002077812 */ /* 0x001fc600078e3cff */
[----:B------:R-:W-:Y:S04]  /*14a0*/  STS.U16 [R14+UR21+0x600], R23 ;  /* 0x000600170e007988 */ /* 0x000fe80008000415 */
[----:B------:R0:W-:Y:S04]  /*14b0*/  STS.U16 [R14+UR21+0xa00], R27 ;  /* 0x000a001b0e007988 */ /* 0x0001e80008000415 */
[----:B------:R1:W-:Y:S04]  /*14c0*/  STS.U16 [R14+UR21+0xe00], R31 ;  /* 0x000e001f0e007988 */ /* 0x0003e80008000415 */
        /* <DEDUP_REMOVED lines=8> */
[----:B---3--:R-:W-:Y:S04]  /*1550*/  STS.U16 [R14+UR21+0x3200], R72 ;  /* 0x003200480e007988 */ /* 0x008fe80008000415 */
[----:B------:R-:W-:Y:S04]  /*1560*/  STS.U16 [R14+UR21+0x3600], R76 ;  /* 0x0036004c0e007988 */ /* 0x000fe80008000415 */
[----:B------:R2:W-:Y:S04]  /*1570*/  STS.U16 [R14+UR21+0x3a00], R8 ;  /* 0x003a00080e007988 */ /* 0x0005e80008000415 */
[----:B------:R-:W-:Y:S01]  /*1580*/  STS.U16 [R14+UR21+0x3e00], R10 ;  /* 0x003e000a0e007988 */ /* 0x000fe20008000415 */
[----:B0-----:R-:W-:-:S03]  /*1590*/  CS2R R26, SRZ ;  /* 0x00000000001a7805 */ /* 0x001fc6000001ff00 */
[----:B------:R-:W-:Y:S01]  /*15a0*/  STS.U16 [R7+UR21+0x300], R19 ;  /* 0x0003001307007988 */ /* 0x000fe20008000415 */
[----:B-1----:R-:W-:-:S03]  /*15b0*/  CS2R R30, SRZ ;  /* 0x00000000001e7805 */ /* 0x002fc6000001ff00 */
[----:B------:R0:W-:Y:S01]  /*15c0*/  STS.U16 [R7+UR21+0x700], R24 ;  /* 0x0007001807007988 */ /* 0x0001e20008000415 */
[----:B--2---:R-:W-:-:S03]  /*15d0*/  IMAD.MOV.U32 R8, RZ, RZ, 0x3f800000 ;  /* 0x3f800000ff087424 */ /* 0x004fc600078e00ff */
[----:B------:R1:W-:Y:S01]  /*15e0*/  STS.U16 [R7+UR21+0xb00], R28 ;  /* 0x000b001c07007988 */ /* 0x0003e20008000415 */
[----:B------:R-:W-:-:S03]  /*15f0*/  CS2R R34, SRZ ;  /* 0x0000000000227805 */ /* 0x000fc6000001ff00 */
[----:B------:R2:W-:Y:S01]  /*1600*/  STS.U16 [R7+UR21+0xf00], R32 ;  /* 0x000f002007007988 */ /* 0x0005e20008000415 */
[----:B------:R-:W-:-:S03]  /*1610*/  CS2R R38, SRZ ;  /* 0x0000000000267805 */ /* 0x000fc6000001ff00 */
[----:B------:R3:W-:Y:S01]  /*1620*/  STS.U16 [R7+UR21+0x1300], R36 ;  /* 0x0013002407007988 */ /* 0x0007e20008000415 */
[----:B0-----:R-:W-:-:S03]  /*1630*/  CS2R R24, SRZ ;  /* 0x0000000000187805 */ /* 0x001fc6000001ff00 */
[----:B------:R0:W-:Y:S01]  /*1640*/  STS.U16 [R7+UR21+0x1700], R40 ;  /* 0x0017002807007988 */ /* 0x0001e20008000415 */
[----:B-1----:R-:W-:-:S03]  /*1650*/  CS2R R28, SRZ ;  /* 0x00000000001c7805 */ /* 0x002fc6000001ff00 */
[----:B------:R1:W-:Y:S01]  /*1660*/  STS.U16 [R7+UR21+0x1b00], R44 ;  /* 0x001b002c07007988 */ /* 0x0003e20008000415 */
[----:B--2---:R-:W-:-:S03]  /*1670*/  CS2R R32, SRZ ;  /* 0x0000000000207805 */ /* 0x004fc6000001ff00 */
[----:B------:R2:W-:Y:S01]  /*1680*/  STS.U16 [R7+UR21+0x1f00], R48 ;  /* 0x001f003007007988 */ /* 0x0005e20008000415 */
[----:B---3--:R-:W-:-:S03]  /*1690*/  CS2R R36, SRZ ;  /* 0x0000000000247805 */ /* 0x008fc6000001ff00 */
[----:B------:R3:W-:Y:S01]  /*16a0*/  STS.U16 [R7+UR21+0x2300], R52 ;  /* 0x0023003407007988 */ /* 0x0007e20008000415 */
[----:B0-----:R-:W-:-:S03]  /*16b0*/  CS2R R40, SRZ ;  /* 0x0000000000287805 */ /* 0x001fc6000001ff00 */
[----:B------:R-:W-:Y:S01]  /*16c0*/  STS.U16 [R7+UR21+0x2700], R58 ;  /* 0x0027003a07007988 */ /* 0x000fe20008000415 */
[----:B------:R-:W-:-:S03]  /*16d0*/  CS2R R42, SRZ ;  /* 0x00000000002a7805 */ /* 0x000fc6000001ff00 */
[----:B------:R-:W-:Y:S01]  /*16e0*/  STS.U16 [R7+UR21+0x2b00], R66 ;  /* 0x002b004207007988 */ /* 0x000fe20008000415 */
[----:B-1----:R-:W-:-:S03]  /*16f0*/  CS2R R44, SRZ ;  /* 0x00000000002c7805 */ /* 0x002fc6000001ff00 */
[----:B------:R-:W-:Y:S01]  /*1700*/  STS.U16 [R7+UR21+0x2f00], R12 ;  /* 0x002f000c07007988 */ /* 0x000fe20008000415 */
[----:B------:R-:W-:-:S03]  /*1710*/  CS2R R46, SRZ ;  /* 0x00000000002e7805 */ /* 0x000fc6000001ff00 */
[----:B------:R0:W-:Y:S01]  /*1720*/  STS.U16 [R7+UR21+0x3300], R54 ;  /* 0x0033003607007988 */ /* 0x0001e20008000415 */
[----:B--2---:R-:W-:-:S03]  /*1730*/  CS2R R48, SRZ ;  /* 0x0000000000307805 */ /* 0x004fc6000001ff00 */
[----:B------:R1:W-:Y:S01]  /*1740*/  STS.U16 [R7+UR21+0x3700], R60 ;  /* 0x0037003c07007988 */ /* 0x0003e20008000415 */
[----:B------:R-:W-:-:S03]  /*1750*/  CS2R R50, SRZ ;  /* 0x0000000000327805 */ /* 0x000fc6000001ff00 */
[----:B------:R-:W-:Y:S01]  /*1760*/  STS.U16 [R7+UR21+0x3b00], R6 ;  /* 0x003b000607007988 */ /* 0x000fe20008000415 */
[----:B---3--:R-:W-:-:S03]  /*1770*/  CS2R R52, SRZ ;  /* 0x0000000000347805 */ /* 0x008fc6000001ff00 */
[----:B------:R2:W-:Y:S01]  /*1780*/  STS.U16 [R7+UR21+0x3f00], R64 ;  /* 0x003f004007007988 */ /* 0x0005e20008000415 */
[----:B0-----:R-:W-:Y:S02]  /*1790*/  CS2R R54, SRZ ;  /* 0x0000000000367805 */ /* 0x001fe4000001ff00 */
[----:B------:R-:W-:Y:S02]  /*17a0*/  CS2R R56, SRZ ;  /* 0x0000000000387805 */ /* 0x000fe4000001ff00 */
[----:B------:R-:W-:Y:S02]  /*17b0*/  CS2R R58, SRZ ;  /* 0x00000000003a7805 */ /* 0x000fe4000001ff00 */
[----:B-1----:R-:W-:Y:S02]  /*17c0*/  CS2R R60, SRZ ;  /* 0x00000000003c7805 */ /* 0x002fe4000001ff00 */
[----:B------:R-:W-:Y:S02]  /*17d0*/  CS2R R62, SRZ ;  /* 0x00000000003e7805 */ /* 0x000fe4000001ff00 */
[----:B------:R-:W-:-:S02]  /*17e0*/  CS2R R66, SRZ ;  /* 0x0000000000427805 */ /* 0x000fc4000001ff00 */
[----:B------:R-:W-:Y:S02]  /*17f0*/  CS2R R68, SRZ ;  /* 0x0000000000447805 */ /* 0x000fe4000001ff00 */
[----:B------:R-:W-:Y:S02]  /*1800*/  CS2R R70, SRZ ;  /* 0x0000000000467805 */ /* 0x000fe4000001ff00 */
[----:B------:R-:W-:Y:S02]  /*1810*/  CS2R R72, SRZ ;  /* 0x0000000000487805 */ /* 0x000fe4000001ff00 */
[----:B--2---:R-:W-:Y:S02]  /*1820*/  CS2R R64, SRZ ;  /* 0x0000000000407805 */ /* 0x004fe4000001ff00 */
[----:B------:R-:W-:Y:S02]  /*1830*/  CS2R R74, SRZ ;  /* 0x00000000004a7805 */ /* 0x000fe4000001ff00 */
[----:B------:R-:W-:-:S02]  /*1840*/  CS2R R76, SRZ ;  /* 0x00000000004c7805 */ /* 0x000fc4000001ff00 */
[----:B------:R-:W-:Y:S02]  /*1850*/  CS2R R78, SRZ ;  /* 0x00000000004e7805 */ /* 0x000fe4000001ff00 */
[----:B------:R-:W-:Y:S02]  /*1860*/  CS2R R80, SRZ ;  /* 0x0000000000507805 */ /* 0x000fe4000001ff00 */
[----:B------:R-:W-:Y:S02]  /*1870*/  CS2R R82, SRZ ;  /* 0x0000000000527805 */ /* 0x000fe4000001ff00 */
[----:B------:R-:W-:Y:S01]  /*1880*/  LOP3.LUT R2, R104, 0x1ff, RZ, 0xc0, !PT ;  /* 0x000001ff68027812 */ /* 0x000fe200078ec0ff */
[----:B------:R-:W-:Y:S06]  /*1890*/  @!P0 BRA `(.L_x_0) ;  /* 0x0000002000288947 */ /* 0x000fec0003800000 */
[----:B------:R-:W0:Y:S01]  /*18a0*/  LDC.64 R8, c[0x0][0x250] ;  /* 0x00009400ff087b82 */ /* 0x000e220000000a00 */
[----:B------:R-:W-:Y:S01]  /*18b0*/  IMAD.SHL.U32 R7, R2, 0x2, RZ ;  /* 0x0000000202077824 */ /* 0x000fe200078e00ff */
[C---:B------:R-:W-:Y:S01]  /*18c0*/  LOP3.LUT R2, R104.reuse, 0x1e0, RZ, 0xc0, !PT ;  /* 0x000001e068027812 */ /* 0x040fe200078ec0ff */
[----:B------:R-:W-:Y:S01]  /*18d0*/  ULDC UR4, c[0x0][0x258] ;  /* 0x0000960000047ab9 */ /* 0x000fe20000000800 */
[----:B------:R-:W-:Y:S01]  /*18e0*/  SHF.R.U32.HI R6, RZ, 0x2, R104 ;  /* 0x00000002ff067819 */ /* 0x000fe20000011668 */
[----:B------:R-:W-:Y:S01]  /*18f0*/  ULDC.64 UR6, c[0x0][0x220] ;  /* 0x0000880000067ab9 */ /* 0x000fe20000000a00 */
[----:B------:R-:W-:Y:S01]  /*1900*/  SHF.R.U32.HI R10, RZ, 0x2, R5 ;  /* 0x00000002ff0a7819 */ /* 0x000fe20000011605 */
[----:B------:R-:W-:Y:S01]  /*1910*/  IMAD.SHL.U32 R13, R104, 0x40, RZ ;  /* 0x00000040680d7824 */ /* 0x000fe200078e00ff */
[----:B------:R-:W1:Y:S01]  /*1920*/  LDC.64 R124, c[0x0][0x260] ;  /* 0x00009800ff7c7b82 */ /* 0x000e620000000a00 */
[----:B------:R-:W-:Y:S01]  /*1930*/  SHF.R.U32.HI R5, RZ, 0x1, R2 ;  /* 0x00000001ff057819 */ /* 0x000fe20000011602 */
[----:B------:R-:W-:Y:S01]  /*1940*/  IMAD.MOV.U32 R3, RZ, RZ, RZ ;  /* 0x000000ffff037224 */ /* 0x000fe200078e00ff */
[----:B------:R-:W-:-:S02]  /*1950*/  SGXT.U32 R6, R6, 0x3 ;  /* 0x000000030606781a */ /* 0x000fc40000000000 */
[----:B------:R-:W-:Y:S02]  /*1960*/  CS2R R24, SRZ ;  /* 0x0000000000187805 */ /* 0x000fe4000001ff00 */
[----:B------:R-:W-:Y:S02]  /*1970*/  LOP3.LUT R2, R7, R10, RZ, 0x3c, !PT ;  /* 0x0000000a07027212 */ /* 0x000fe400078e3cff */
[----:B------:R-:W-:Y:S02]  /*1980*/  CS2R R26, SRZ ;  /* 0x00000000001a7805 */ /* 0x000fe4000001ff00 */
[----:B------:R-:W-:Y:S01]  /*1990*/  LOP3.LUT R0, R0, R5, R6, 0xfe, !PT ;  /* 0x0000000500007212 */ /* 0x000fe200078efe06 */
[----:B------:R-:W2:Y:S01]  /*19a0*/  LDC R20, c[0x0][0x268] ;  /* 0x00009a00ff147b82 */ /* 0x000ea20000000800 */
[----:B------:R-:W-:Y:S02]  /*19b0*/  LOP3.LUT R5, R104, 0x7f, RZ, 0xc0, !PT ;  /* 0x0000007f68057812 */ /* 0x000fe400078ec0ff */
[----:B------:R-:W-:-:S02]  /*19c0*/  CS2R R28, SRZ ;  /* 0x00000000001c7805 */ /* 0x000fc4000001ff00 */
[----:B------:R-:W-:Y:S02]  /*19d0*/  LOP3.LUT R6, R104, 0x180, RZ, 0xc0, !PT ;  /* 0x0000018068067812 */ /* 0x000fe400078ec0ff */
[----:B------:R-:W-:Y:S02]  /*19e0*/  CS2R R30, SRZ ;  /* 0x00000000001e7805 */ /* 0x000fe4000001ff00 */
[----:B------:R-:W-:Y:S01]  /*19f0*/  LOP3.LUT R7, R4, 0x180, R104, 0xf8, !PT ;  /* 0x0000018004077812 */ /* 0x000fe200078ef868 */
[----:B------:R-:W-:Y:S01]  /*1a00*/  IMAD R5, R5, UR4, RZ ;  /* 0x0000000405057c24 */ /* 0x000fe2000f8e02ff */
[----:B------:R-:W-:Y:S01]  /*1a10*/  SHF.R.U32.HI R4, RZ, 0x3, R6 ;  /* 0x00000003ff047819 */ /* 0x000fe20000011606 */
[----:B0-----:R-:W-:Y:S01]  /*1a20*/  IMAD R8, R8, UR20, RZ ;  /* 0x0000001408087c24 */ /* 0x001fe2000f8e02ff */
[----:B------:R-:W-:Y:S01]  /*1a30*/  LOP3.LUT R6, R104, 0x1f, RZ, 0xc0, !PT ;  /* 0x0000001f68067812 */ /* 0x000fe200078ec0ff */
[----:B------:R-:W-:Y:S01]  /*1a40*/  ULDC.64 UR4, c[0x0][0x218] ;  /* 0x0000860000047ab9 */ /* 0x000fe20000000a00 */
[----:B------:R-:W-:-:S02]  /*1a50*/  SHF.R.U32.HI R11, RZ, 0x5, R104 ;  /* 0x00000005ff0b7819 */ /* 0x000fc40000011668 */
[----:B------:R-:W-:Y:S02]  /*1a60*/  CS2R R32, SRZ ;  /* 0x0000000000207805 */ /* 0x000fe4000001ff00 */
[----:B------:R-:W-:Y:S01]  /*1a70*/  LOP3.LUT R14, R7, R4, RZ, 0x3c, !PT ;  /* 0x00000004070e7212 */ /* 0x000fe200078e3cff */
[----:B------:R-:W-:Y:S01]  /*1a80*/  IMAD.SHL.U32 R7, R5, 0x2, RZ ;  /* 0x0000000205077824 */ /* 0x000fe200078e00ff */
[----:B------:R-:W-:Y:S01]  /*1a90*/  R2UR UR47, R11 ;  /* 0x000000000b2f72ca */ /* 0x000fe200000e0000 */
[----:B------:R-:W-:Y:S01]  /*1aa0*/  IMAD.SHL.U32 R4, R8, 0x2, RZ ;  /* 0x0000000208047824 */ /* 0x000fe200078e00ff */
[----:B------:R-:W-:Y:S01]  /*1ab0*/  SHF.R.U32.HI R11, RZ, 0x7, R104 ;  /* 0x00000007ff0b7819 */ /* 0x000fe20000011668 */
[----:B-1----:R-:W-:Y:S01]  /*1ac0*/  IMAD R124, R124, UR20, RZ ;  /* 0x000000147c7c7c24 */ /* 0x002fe2000f8e02ff */
[----:B------:R-:W-:Y:S01]  /*1ad0*/  CS2R R34, SRZ ;  /* 0x0000000000227805 */ /* 0x000fe2000001ff00 */
[----:B------:R-:W-:Y:S01]  /*1ae0*/  IMAD R10, R6, R125, RZ ;  /* 0x0000007d060a7224 */ /* 0x000fe200078e02ff */
[----:B------:R-:W-:Y:S01]  /*1af0*/  IADD3 R23, P0, P1, R7, UR4, R4 ;  /* 0x0000000407177c10 */ /* 0x000fe2000f91e004 */
[----:B------:R-:W-:Y:S01]  /*1b00*/  IMAD.SHL.U32 R6, R124, 0x2, RZ ;  /* 0x000000027c067824 */ /* 0x000fe200078e00ff */
[----:B------:R-:W-:Y:S01]  /*1b10*/  SGXT.U32 R4, R11, 0x2 ;  /* 0x000000020b04781a */ /* 0x000fe20000000000 */
[----:B------:R-:W-:Y:S01]  /*1b20*/  IMAD.SHL.U32 R7, R10, 0x2, RZ ;  /* 0x000000020a077824 */ /* 0x000fe200078e00ff */
[----:B------:R-:W-:Y:S01]  /*1b30*/  SHF.R.U32.HI R11, RZ, 0x5, R104 ;  /* 0x00000005ff0b7819 */ /* 0x000fe20000011668 */
[----:B------:R-:W-:Y:S01]  /*1b40*/  IMAD.HI R8, R8, 0x2, RZ ;  /* 0x0000000208087827 */ /* 0x000fe200078e02ff */
[----:B------:R-:W-:Y:S01]  /*1b50*/  UIADD3 UR4, UR21, 0x10000, URZ ;  /* 0x0001000015047890 */ /* 0x000fe2000fffe03f */
[----:B------:R-:W-:-:S02]  /*1b60*/  CS2R R36, SRZ ;  /* 0x0000000000247805 */ /* 0x000fc4000001ff00 */
[----:B------:R-:W-:Y:S01]  /*1b70*/  IADD3 R106, P2, P3, R7, UR6, R6 ;  /* 0x00000006076a7c10 */ /* 0x000fe2000fb5e006 */
[----:B------:R-:W-:Y:S01]  /*1b80*/  IMAD R6, R4, R9, RZ ;  /* 0x0000000904067224 */ /* 0x000fe200078e02ff */
[----:B------:R-:W-:Y:S01]  /*1b90*/  SGXT.U32 R4, R11, 0x4 ;  /* 0x000000040b04781a */ /* 0x000fe20000000000 */
[----:B------:R-:W-:Y:S01]  /*1ba0*/  IMAD.HI R7, R5, 0x2, RZ ;  /* 0x0000000205077827 */ /* 0x000fe200078e02ff */
[----:B------:R-:W-:Y:S01]  /*1bb0*/  LOP3.LUT R5, R14, 0x1000, R13, 0xf8, !PT ;  /* 0x000010000e057812 */ /* 0x000fe200078ef80d */
[----:B------:R-:W-:Y:S01]  /*1bc0*/  USHF.R.U32.HI UR4, URZ, 0x4, UR4 ;  /* 0x000000043f047899 */ /* 0x000fe20008011604 */
[----:B------:R-:W-:Y:S01]  /*1bd0*/  CS2R R38, SRZ ;  /* 0x0000000000267805 */ /* 0x000fe2000001ff00 */
[----:B------:R-:W-:Y:S01]  /*1be0*/  IMAD R12, R9, 0x4, R6 ;  /* 0x00000004090c7824 */ /* 0x000fe200078e0206 */
[----:B------:R-:W-:Y:S01]  /*1bf0*/  IADD3.X R13, R7, UR5, R8, P0, P1 ;  /* 0x00000005070d7c10 */ /* 0x000fe200087e2408 */
[----:B--2---:R-:W-:Y:S01]  /*1c00*/  IMAD R15, R4, R20, RZ ;  /* 0x00000014040f7224 */ /* 0x004fe200078e02ff */
[----:B------:R-:W-:Y:S01]  /*1c10*/  LEA R104, P1, R6, R23, 0x1 ;  /* 0x0000001706687211 */ /* 0x000fe200078208ff */
[----:B------:R-:W-:Y:S01]  /*1c20*/  IMAD R4, R9, 0x4, R12 ;  /* 0x0000000409047824 */ /* 0x000fe200078e020c */
[----:B------:R-:W-:Y:S01]  /*1c30*/  USGXT.U32 UR4, UR4, 0xe ;  /* 0x0000000e0404789a */ /* 0x000fe20008000000 */
[----:B------:R-:W-:Y:S01]  /*1c40*/  IMAD.HI R124, R124, 0x2, RZ ;  /* 0x000000027c7c7827 */ /* 0x000fe200078e02ff */
[----:B------:R-:W-:Y:S01]  /*1c50*/  LEA.HI.X.SX32 R105, R6, R13, 0x1, P1 ;  /* 0x0000000d06697211 */ /* 0x000fe200008f0eff */
[----:B------:R-:W-:Y:S01]  /*1c60*/  UMOV UR5, URZ ;  /* 0x0000003f00057c82 */ /* 0x000fe20008000000 */
[----:B------:R-:W-:Y:S01]  /*1c70*/  LEA R108, P1, R4, R23, 0x1 ;  /* 0x00000017046c7211 */ /* 0x000fe200078208ff */
[----:B------:R-:W-:Y:S01]  /*1c80*/  IMAD.HI R11, R10, 0x2, RZ ;  /* 0x000000020a0b7827 */ /* 0x000fe200078e02ff */
[----:B------:R-:W-:Y:S01]  /*1c90*/  LEA R10, P0, R15, R106, 0x1 ;  /* 0x0000006a0f0a7211 */ /* 0x000fe200078008ff */
[----:B------:R0:W-:Y:S01]  /*1ca0*/  STL.64 [R1+0x30], R104 ;  /* 0x0000306801007387 */ /* 0x0001e20000100a00 */
[----:B------:R-:W-:Y:S01]  /*1cb0*/  LEA.HI.X.SX32 R109, R4, R13, 0x1, P1 ;  /* 0x0000000d046d7211 */ /* 0x000fe200008f0eff */
[----:B------:R-:W-:Y:S01]  /*1cc0*/  IMAD R8, R9, 0x4, R4 ;  /* 0x0000000409087824 */ /* 0x000fe200078e0204 */
[----:B------:R-:W-:Y:S01]  /*1cd0*/  IADD3.X R124, R11, UR7, R124, P2, P3 ;  /* 0x000000070b7c7c10 */ /* 0x000fe200097e647c */
[----:B------:R-:W-:Y:S01]  /*1ce0*/  IMAD R7, R20, 0x10, R15 ;  /* 0x0000001014077824 */ /* 0x000fe200078e020f */
[----:B------:R-:W-:Y:S01]  /*1cf0*/  LEA R18, P2, R12, R23, 0x1 ;  /* 0x000000170c127211 */ /* 0x000fe200078408ff */
[----:B------:R-:W-:Y:S01]  /*1d00*/  IMAD R14, R9, 0x4, R8 ;  /* 0x00000004090e7824 */ /* 0x000fe200078e0208 */
[----:B------:R-:W-:Y:S01]  /*1d10*/  LEA.HI.X.SX32 R11, R15, R124, 0x1, P0 ;  /* 0x0000007c0f0b7211 */ /* 0x000fe200000f0eff */
[----:B------:R-:W-:Y:S01]  /*1d20*/  IMAD R17, R20, 0x10, R7 ;  /* 0x0000001014117824 */ /* 0x000fe200078e0207 */
[----:B------:R-:W-:Y:S01]  /*1d30*/  LEA.HI.X.SX32 R19, R12, R13, 0x1, P2 ;  /* 0x0000000d0c137211 */ /* 0x000fe200010f0eff */
[C---:B------:R-:W-:Y:S01]  /*1d40*/  IMAD R6, R9.reuse, 0x4, R14 ;  /* 0x0000000409067824 */ /* 0x040fe200078e020e */
[-C--:B------:R-:W-:Y:S01]  /*1d50*/  LEA R110, P1, R14, R23.reuse, 0x1 ;  /* 0x000000170e6e7211 */ /* 0x080fe200078208ff */
[----:B------:R-:W-:Y:S01]  /*1d60*/  UIADD3 UR10, UP0, UR4, 0x2, URZ ;  /* 0x00000002040a7890 */ /* 0x000fe2000ff1e03f */
[----:B0-----:R-:W-:Y:S01]  /*1d70*/  LEA R104, P2, R8, R23, 0x1 ;  /* 0x0000001708687211 */ /* 0x001fe200078408ff */
[C---:B------:R-:W-:Y:S01]  /*1d80*/  IMAD R16, R9.reuse, 0x4, R6 ;  /* 0x0000000409107824 */ /* 0x040fe200078e0206 */
[----:B------:R0:W-:Y:S01]  /*1d90*/  STL.64 [R1+0x28], R18 ;  /* 0x0000281201007387 */ /* 0x0001e20000100a00 */
[-C--:B------:R-:W-:Y:S01]  /*1da0*/  LEA.HI.X.SX32 R111, R14, R13.reuse, 0x1, P1 ;  /* 0x0000000d0e6f7211 */ /* 0x080fe200008f0eff */
[----:B------:R-:W-:Y:S01]  /*1db0*/  UIADD3.X UR11, UR5, 0x40000040, URZ, UP0, !UPT ;  /* 0x40000040050b7890 */ /* 0x000fe200087fe43f */
[----:B------:R-:W-:Y:S01]  /*1dc0*/  LEA.HI.X.SX32 R105, R8, R13, 0x1, P2 ;  /* 0x0000000d08697211 */ /* 0x000fe200010f0eff */
[----:B------:R-:W-:Y:S01]  /*1dd0*/  IMAD R4, R9, 0x4, R16 ;  /* 0x0000000409047824 */ /* 0x000fe200078e0210 */
[----:B------:R1:W-:Y:S01]  /*1de0*/  STL.64 [R1+0x20], R108 ;  /* 0x0000206c01007387 */ /* 0x0003e20000100a00 */
[----:B------:R-:W-:Y:S01]  /*1df0*/  LEA R14, P1, R7, R106, 0x1 ;  /* 0x0000006a070e7211 */ /* 0x000fe200078208ff */
[----:B------:R-:W-:Y:S01]  /*1e00*/  IMAD.MOV.U32 R8, RZ, RZ, 0x3f800000 ;  /* 0x3f800000ff087424 */ /* 0x000fe200078e00ff */
[----:B------:R-:W-:Y:S01]  /*1e10*/  CS2R R40, SRZ ;  /* 0x0000000000287805 */ /* 0x000fe2000001ff00 */
[----:B------:R2:W-:Y:S01]  /*1e20*/  STL.64 [R1+0x18], R104 ;  /* 0x0000186801007387 */ /* 0x0005e20000100a00 */
[----:B------:R-:W-:-:S02]  /*1e30*/  LEA R12, P4, R4, R23, 0x1 ;  /* 0x00000017040c7211 */ /* 0x000fc400078808ff */
[----:B------:R-:W-:Y:S01]  /*1e40*/  CS2R R42, SRZ ;  /* 0x00000000002a7805 */ /* 0x000fe2000001ff00 */
[C---:B0-----:R-:W-:Y:S01]  /*1e50*/  IMAD R19, R20.reuse, 0x10, R17 ;  /* 0x0000001014137824 */ /* 0x041fe200078e0211 */
[----:B------:R-:W-:Y:S01]  /*1e60*/  LEA.HI.X.SX32 R15, R7, R124, 0x1, P1 ;  /* 0x0000007c070f7211 */ /* 0x000fe200008f0eff */
[----:B------:R-:W-:Y:S01]  /*1e70*/  STL.64 [R1+0x10], R110 ;  /* 0x0000106e01007387 */ /* 0x000fe20000100a00 */
[----:B------:R-:W-:Y:S01]  /*1e80*/  CS2R R44, SRZ ;  /* 0x00000000002c7805 */ /* 0x000fe2000001ff00 */
[----:B------:R-:W-:Y:S01]  /*1e90*/  IMAD R21, R20, 0x10, R19 ;  /* 0x0000001014157824 */ /* 0x000fe200078e0213 */
[----:B-1----:R-:W-:Y:S02]  /*1ea0*/  LEA R108, P2, R6, R23, 0x1 ;  /* 0x00000017066c7211 */ /* 0x002fe400078408ff */
[----:B------:R-:W-:Y:S02]  /*1eb0*/  CS2R R46, SRZ ;  /* 0x00000000002e7805 */ /* 0x000fe4000001ff00 */
[----:B------:R-:W-:-:S02]  /*1ec0*/  CS2R R48, SRZ ;  /* 0x0000000000307805 */ /* 0x000fc4000001ff00 */
[----:B------:R-:W-:Y:S02]  /*1ed0*/  CS2R R50, SRZ ;  /* 0x0000000000327805 */ /* 0x000fe4000001ff00 */
[----:B--2---:R-:W-:Y:S02]  /*1ee0*/  LEA R104, P3, R16, R23, 0x1 ;  /* 0x0000001710687211 */ /* 0x004fe400078608ff */
[----:B------:R-:W-:Y:S02]  /*1ef0*/  CS2R R52, SRZ ;  /* 0x0000000000347805 */ /* 0x000fe4000001ff00 */
[-C--:B------:R-:W-:Y:S02]  /*1f00*/  LEA.HI.X.SX32 R109, R6, R13.reuse, 0x1, P2 ;  /* 0x0000000d066d7211 */ /* 0x080fe400010f0eff */
[----:B------:R-:W-:Y:S02]  /*1f10*/  CS2R R54, SRZ ;  /* 0x0000000000367805 */ /* 0x000fe4000001ff00 */
[----:B------:R-:W-:-:S02]  /*1f20*/  LEA.HI.X.SX32 R105, R16, R13, 0x1, P3 ;  /* 0x0000000d10697211 */ /* 0x000fc400018f0eff */
[----:B------:R-:W-:Y:S02]  /*1f30*/  CS2R R56, SRZ ;  /* 0x0000000000387805 */ /* 0x000fe4000001ff00 */
[----:B------:R-:W-:Y:S01]  /*1f40*/  LEA.HI.X.SX32 R13, R4, R13, 0x1, P4 ;  /* 0x0000000d040d7211 */ /* 0x000fe200020f0eff */
[C---:B------:R-:W-:Y:S01]  /*1f50*/  IMAD R4, R20.reuse, 0x10, R21 ;  /* 0x0000001014047824 */ /* 0x040fe200078e0215 */
[-C--:B------:R-:W-:Y:S01]  /*1f60*/  LEA R16, P0, R17, R106.reuse, 0x1 ;  /* 0x0000006a11107211 */ /* 0x080fe200078008ff */
[----:B------:R0:W-:Y:S01]  /*1f70*/  STL.64 [R1+0x8], R108 ;  /* 0x0000086c01007387 */ /* 0x0001e20000100a00 */
[----:B------:R-:W-:Y:S01]  /*1f80*/  LEA R18, P2, R19, R106, 0x1 ;  /* 0x0000006a13127211 */ /* 0x000fe200078408ff */
[C---:B------:R-:W-:Y:S01]  /*1f90*/  IMAD R6, R20.reuse, 0x10, R4 ;  /* 0x0000001014067824 */ /* 0x040fe200078e0204 */
[-C--:B------:R-:W-:Y:S01]  /*1fa0*/  LEA.HI.X.SX32 R17, R17, R124.reuse, 0x1, P0 ;  /* 0x0000007c11117211 */ /* 0x080fe200000f0eff */
[----:B------:R1:W-:Y:S01]  /*1fb0*/  STL.64 [R1], R104 ;  /* 0x0000006801007387 */ /* 0x0003e20000100a00 */
[----:B------:R-:W-:Y:S01]  /*1fc0*/  LEA.HI.X.SX32 R19, R19, R124, 0x1, P2 ;  /* 0x0000007c13137211 */ /* 0x000fe200010f0eff */
[----:B------:R-:W-:Y:S01]  /*1fd0*/  IMAD R7, R20, 0x10, R6 ;  /* 0x0000001014077824 */ /* 0x000fe200078e0206 */
[----:B------:R-:W-:-:S02]  /*1fe0*/  LEA R20, P0, R21, R106, 0x1 ;  /* 0x0000006a15147211 */ /* 0x000fc400078008ff */
[----:B------:R-:W-:Y:S02]  /*1ff0*/  CS2R R58, SRZ ;  /* 0x00000000003a7805 */ /* 0x000fe4000001ff00 */
[C---:B------:R-:W-:Y:S02]  /*2000*/  LEA R22, P1, R4.reuse, R106, 0x1 ;  /* 0x0000006a04167211 */ /* 0x040fe400078208ff */
[----:B------:R-:W-:Y:S02]  /*2010*/  CS2R R60, SRZ ;  /* 0x00000000003c7805 */ /* 0x000fe4000001ff00 */
[-C--:B------:R-:W-:Y:S01]  /*2020*/  LEA.HI.X.SX32 R21, R21, R124.reuse, 0x1, P0 ;  /* 0x0000007c15157211 */ /* 0x080fe200000f0eff */
[----:B0-----:R-:W-:Y:S01]  /*2030*/  IMAD.MOV.U32 R108, RZ, RZ, 0x3f800000 ;  /* 0x3f800000ff6c7424 */ /* 0x001fe200078e00ff */
[----:B------:R-:W-:Y:S01]  /*2040*/  LEA.HI.X.SX32 R23, R4, R124, 0x1, P1 ;  /* 0x0000007c04177211 */ /* 0x000fe200008f0eff */
[----:B------:R-:W-:Y:S01]  /*2050*/  IMAD.MOV.U32 R4, RZ, RZ, RZ ;  /* 0x000000ffff047224 */ /* 0x000fe200078e00ff */
[----:B------:R-:W-:-:S02]  /*2060*/  CS2R R62, SRZ ;  /* 0x00000000003e7805 */ /* 0x000fc4000001ff00 */
[CC--:B-1----:R-:W-:Y:S02]  /*2070*/  LEA R104, P2, R6.reuse, R106.reuse, 0x1 ;  /* 0x0000006a06687211 */ /* 0x0c2fe400078408ff */
[----:B------:R-:W-:Y:S02]  /*2080*/  CS2R R64, SRZ ;  /* 0x0000000000407805 */ /* 0x000fe4000001ff00 */
[C---:B------:R-:W-:Y:S02]  /*2090*/  LEA R106, P3, R7.reuse, R106, 0x1 ;  /* 0x0000006a076a7211 */ /* 0x040fe400078608ff */
[----:B------:R-:W-:Y:S02]  /*20a0*/  CS2R R66, SRZ ;  /* 0x0000000000427805 */ /* 0x000fe4000001ff00 */
[-C--:B------:R-:W-:Y:S01]  /*20b0*/  LEA.HI.X.SX32 R105, R6, R124.reuse, 0x1, P2 ;  /* 0x0000007c06697211 */ /* 0x080fe200010f0eff */
[----:B------:R-:W-:Y:S01]  /*20c0*/  IMAD.MOV.U32 R6, RZ, RZ, -0x800000 ;  /* 0xff800000ff067424 */ /* 0x000fe200078e00ff */
[----:B------:R-:W-:Y:S01]  /*20d0*/  LEA.HI.X.SX32 R107, R7, R124, 0x1, P3 ;  /* 0x0000007c076b7211 */ /* 0x000fe200018f0eff */
[----:B------:R-:W-:Y:S01]  /*20e0*/  IMAD.MOV.U32 R7, RZ, RZ, -0x800000 ;  /* 0xff800000ff077424 */ /* 0x000fe200078e00ff */
[----:B------:R-:W-:-:S02]  /*20f0*/  CS2R R68, SRZ ;  /* 0x0000000000447805 */ /* 0x000fc4000001ff00 */
[----:B------:R-:W-:Y:S02]  /*2100*/  CS2R R70, SRZ ;  /* 0x0000000000467805 */ /* 0x000fe4000001ff00 */
[----:B------:R-:W-:Y:S02]  /*2110*/  CS2R R72, SRZ ;  /* 0x0000000000487805 */ /* 0x000fe4000001ff00 */
[----:B------:R-:W-:Y:S02]  /*2120*/  CS2R R74, SRZ ;  /* 0x00000000004a7805 */ /* 0x000fe4000001ff00 */
[----:B------:R-:W-:Y:S02]  /*2130*/  CS2R R76, SRZ ;  /* 0x00000000004c7805 */ /* 0x000fe4000001ff00 */
[----:B------:R-:W-:Y:S02]  /*2140*/  CS2R R78, SRZ ;  /* 0x00000000004e7805 */ /* 0x000fe4000001ff00 */
[----:B------:R-:W-:-:S02]  /*2150*/  CS2R R80, SRZ ;  /* 0x0000000000507805 */ /* 0x000fc4000001ff00 */
[----:B------:R-:W-:Y:S02]  /*2160*/  CS2R R82, SRZ ;  /* 0x0000000000527805 */ /* 0x000fe4000001ff00 */
[----:B------:R-:W-:Y:S02]  /*2170*/  CS2R R84, SRZ ;  /* 0x0000000000547805 */ /* 0x000fe4000001ff00 */
[----:B------:R-:W-:Y:S02]  /*2180*/  CS2R R86, SRZ ;  /* 0x0000000000567805 */ /* 0x000fe4000001ff00 */
[----:B------:R-:W-:Y:S01]  /*2190*/  LOP3.LUT R110, R0, 0x8, RZ, 0xfc, !PT ;  /* 0x00000008006e7812 */ /* 0x000fe200078efcff */
[----:B------:R-:W-:Y:S01]  /*21a0*/  UMOV UR22, 0xfffffffe ;  /* 0xfffffffe00167882 */ /* 0x000fe20000000000 */
[----:B------:R-:W-:Y:S01]  /*21b0*/  LOP3.LUT R109, R5, 0x40, RZ, 0x3c, !PT ;  /* 0x00000040056d7812 */ /* 0x000fe200078e3cff */
[----:B------:R-:W-:Y:S01]  /*21c0*/  UMOV UR23, 0x7fffffdf ;  /* 0x7fffffdf00177882 */ /* 0x000fe20000000000 */
[----:B------:R-:W-:Y:S01]  /*21d0*/  UMOV UR6, URZ ;  /* 0x0000003f00067c82 */ /* 0x000fe20008000000 */
[----:B------:R-:W-:-:S02]  /*21e0*/  UIADD3.64 UR22, UR4, -UR22, URZ ;  /* 0x8000001604167297 */ /* 0x000fc4000fffe03f */
[----:B------:R-:W-:Y:S02]  /*21f0*/  UIADD3.64 UR26, UR10, 0x2, URZ ;  /* 0x000000020a1a7897 */ /* 0x000fe4000fffe03f */
[----:B------:R-:W-:Y:S02]  /*2200*/  UIADD3.64 UR30, UR10, 0x4, URZ ;  /* 0x000000040a1e7897 */ /* 0x000fe4000fffe03f */
[----:B------:R-:W-:Y:S02]  /*2210*/  UIADD3.64 UR34, UR10, 0xfe, URZ ;  /* 0x000000fe0a227897 */ /* 0x000fe4000fffe03f */
[----:B------:R-:W-:Y:S02]  /*2220*/  UIADD3.64 UR38, UR10, 0x100, URZ ;  /* 0x000001000a267897 */ /* 0x000fe4000fffe03f */
[----:B------:R-:W-:Y:S02]  /*2230*/  UIADD3.64 UR42, UR10, 0x102, URZ ;  /* 0x000001020a2a7897 */ /* 0x000fe4000fffe03f */
[----:B------:R-:W-:Y:S01]  /*2240*/  UIADD3.64 UR14, UR10, 0x104, URZ ;  /* 0x000001040a0e7897 */ /* 0x000fe2000fffe03f */
[----:B------:R-:W-:Y:S01]  /*2250*/  UMOV UR7, URZ ;  /* 0x0000003f00077c82 */ /* 0x000fe20008000000 */
[----:B------:R-:W-:-:S10]  /*2260*/  ULDC UR46, c[0x0][0x238] ;  /* 0x00008e00002e7ab9 */ /* 0x000fd40000000800 */
.L_x_1:
[----:B------:R-:W2:Y:S04]  /*2270*/  LDL.64 R122, [R1+0x30] ;  /* 0x00003000017a7983 */ /* 0x000ea80000100a00 */
[----:B------:R-:W3:Y:S04]  /*2280*/  LDL.64 R120, [R1+0x20] ;  /* 0x0000200001787983 */ /* 0x000ee80000100a00 */
[----:B------:R-:W4:Y:S04]  /*2290*/  LDL.64 R118, [R1+0x10] ;  /* 0x0000100001767983 */ /* 0x000f280000100a00 */
[----:B------:R-:W5:Y:S04]  /*22a0*/  LDL.64 R116, [R1] ;  /* 0x0000000001747983 */ /* 0x000f680000100a00 */
[----:B------:R-:W5:Y:S04]  /*22b0*/  LDL.64 R114, [R1+0x28] ;  /* 0x0000280001727983 */ /* 0x000f680000100a00 */
[----:B------:R-:W5:Y:S04]  /*22c0*/  LDL.64 R112, [R1+0x18] ;  /* 0x0000180001707983 */ /* 0x000f680000100a00 */
[----:B------:R-:W5:Y:S01]  /*22d0*/  LDL.64 R110, [R1+0x8] ;  /* 0x00000800016e7983 */ /* 0x000f620000100a00 */
[----:B--2---:R-:W-:-:S04]  /*22e0*/  IMAD.WIDE R88, R4, 0x2, R122 ;  /* 0x0000000204587825 */ /* 0x004fc800078e027a */
[C---:B---3--:R-:W-:Y:S01]  /*22f0*/  IMAD.WIDE R90, R4.reuse, 0x2, R120 ;  /* 0x00000002045a7825 */ /* 0x048fe200078e0278 */
[----:B------:R0:W2:Y:S03]  /*2300*/  LDG.E.U16 R96, desc[UR44][R88.64] ;  /* 0x0000002c58607981 */ /* 0x0000a6000c1e1500 */
[C---:B----4-:R-:W-:Y:S01]  /*2310*/  IMAD.WIDE R92, R4.reuse, 0x2, R118 ;  /* 0x00000002045c7825 */ /* 0x050fe200078e0276 */
[----:B------:R1:W3:Y:S03]  /*2320*/  LDG.E.U16 R97, desc[UR44][R90.64] ;  /* 0x0000002c5a617981 */ /* 0x0002e6000c1e1500 */
[C---:B-----5:R-:W-:Y:S01]  /*2330*/  IMAD.WIDE R94, R4.reuse, 0x2, R116 ;  /* 0x00000002045e7825 */ /* 0x060fe200078e0274 */
[----:B------:R4:W5:Y:S03]  /*2340*/  LDG.E.U16 R98, desc[UR44][R92.64] ;  /* 0x0000002c5c627981 */ /* 0x000966000c1e1500 */
[C---:B0-----:R-:W-:Y:S01]  /*2350*/  IMAD.WIDE R88, R4.reuse, 0x2, R114 ;  /* 0x0000000204587825 */ /* 0x041fe200078e0272 */
[----:B------:R0:W5:Y:S03]  /*2360*/  LDG.E.U16 R99, desc[UR44][R94.64] ;  /* 0x0000002c5e637981 */ /* 0x000166000c1e1500 */
[C---:B-1----:R-:W-:Y:S01]  /*2370*/  IMAD.WIDE R90, R4.reuse, 0x2, R112 ;  /* 0x00000002045a7825 */ /* 0x042fe200078e0270 */
[----:B------:R-:W5:Y:S03]  /*2380*/  LDG.E.U16 R109, desc[UR44][R88.64] ;  /* 0x0000002c586d7981 */ /* 0x000f66000c1e1500 */
[----:B----4-:R-:W-:-:S02]  /*2390*/  IMAD.WIDE R92, R4, 0x2, R110 ;  /* 0x00000002045c7825 */ /* 0x010fc400078e026e */
[----:B------:R-:W4:Y:S02]  /*23a0*/  LDG.E.U16 R110, desc[UR44][R90.64] ;  /* 0x0000002c5a6e7981 */ /* 0x000f24000c1e1500 */
[----:B0-----:R-:W-:Y:S02]  /*23b0*/  IMAD.WIDE R94, R4, 0x2, R12 ;  /* 0x00000002045e7825 */ /* 0x001fe400078e020c */
[----:B------:R-:W4:Y:S04]  /*23c0*/  LDG.E.U16 R111, desc[UR44][R92.64] ;  /* 0x0000002c5c6f7981 */ /* 0x000f28000c1e1500 */
[----:B------:R-:W4:Y:S01]  /*23d0*/  LDG.E.U16 R112, desc[UR44][R94.64] ;  /* 0x0000002c5e707981 */ /* 0x000f22000c1e1500 */
[----:B------:R-:W-:Y:S01]  /*23e0*/  BAR.SYNC.DEFER_BLOCKING 0x0 ;  /* 0x0000000000007b1d */ /* 0x000fe20000010000 */
[----:B------:R-:W-:Y:S01]  /*23f0*/  LOP3.LUT R113, R5, 0x40, RZ, 0x3c, !PT ;  /* 0x0000004005717812 */ /* 0x000fe200078e3cff */
[----:B------:R-:W-:-:S04]  /*2400*/  USHF.L.U32 UR8, UR47, 0x8, URZ ;  /* 0x000000082f087899 */ /* 0x000fc8000800063f */
[----:B------:R-:W-:-:S04]  /*2410*/  ULOP3.LUT UR8, UR8, 0xc00, URZ, 0xc0, !UPT ;  /* 0x00000c0008087892 */ /* 0x000fc8000f8ec03f */
[----:B------:R-:W-:-:S04]  /*2420*/  ULEA.HI UR8, UR21, UR8, URZ, 0x1c ;  /* 0x0000000815087291 */ /* 0x000fc8000f8fe03f */
[----:B------:R-:W-:Y:S01]  /*2430*/  ULOP3.LUT UR16, UR8, 0x3fff, URZ, 0xc0, !UPT ;  /* 0x00003fff08107892 */ /* 0x000fe2000f8ec03f */
[----:B------:R-:W-:Y:S01]  /*2440*/  UMOV UR18, UR4 ;  /* 0x0000000400127c82 */ /* 0x000fe20008000000 */
[----:B------:R-:W-:Y:S01]  /*2450*/  UMOV UR19, 0x40000040 ;  /* 0x4000004000137882 */ /* 0x000fe20000000000 */
[----:B------:R-:W-:Y:S01]  /*2460*/  UMOV UR17, 0x40000040 ;  /* 0x4000004000117882 */ /* 0x000fe20000000000 */
[----:B------:R-:W-:Y:S01]  /*2470*/  UMOV UR8, URZ ;  /* 0x0000003f00087c82 */ /* 0x000fe20008000000 */
[----:B--2---:R-:W-:Y:S04]  /*2480*/  STS.U16 [R5+UR21+0x10000], R96 ;  /* 0x0100006005007988 */ /* 0x004fe80008000415 */
[----:B---3--:R-:W-:Y:S04]  /*2490*/  STS.U16 [R5+UR21+0x10400], R97 ;  /* 0x0104006105007988 */ /* 0x008fe80008000415 */
[----:B-----5:R-:W-:Y:S04]  /*24a0*/  STS.U16 [R5+UR21+0x10800], R98 ;  /* 0x0108006205007988 */ /* 0x020fe80008000415 */
[----:B------:R0:W-:Y:S04]  /*24b0*/  STS.U16 [R5+UR21+0x10c00], R99 ;  /* 0x010c006305007988 */ /* 0x0001e80008000415 */
[----:B------:R-:W-:Y:S04]  /*24c0*/  STS.U16 [R113+UR21+0x10200], R109 ;  /* 0x0102006d71007988 */ /* 0x000fe80008000415 */
[----:B----4-:R-:W-:Y:S04]  /*24d0*/  STS.U16 [R113+UR21+0x10600], R110 ;  /* 0x0106006e71007988 */ /* 0x010fe80008000415 */
[----:B------:R1:W-:Y:S04]  /*24e0*/  STS.U16 [R113+UR21+0x10a00], R111 ;  /* 0x010a006f71007988 */ /* 0x0003e80008000415 */
[----:B------:R2:W-:Y:S01]  /*24f0*/  STS.U16 [R113+UR21+0x10e00], R112 ;  /* 0x010e007071007988 */ /* 0x0005e20008000415 */
[----:B------:R3:W-:Y:S06]  /*2500*/  MEMBAR.ALL.CTA ;  /* 0x0000000000007992 */ /* 0x0007ec0000008000 */
[----:B---3--:R-:W3:Y:S02]  /*2510*/  FENCE.VIEW.ASYNC.S ;  /* 0x00000000000073c6 */ /* 0x008ee40000000000 */
[----:B---3--:R-:W-:Y:S06]  /*2520*/  BAR.SYNC.DEFER_BLOCKING 0x0 ;  /* 0x0000000000007b1d */ /* 0x008fec0000010000 */
[----:B0-----:R-:W-:-:S06]  /*2530*/  WARPGROUP.ARRIVE ;  /* 0x00000000000079c5 */ /* 0x001fcc0000000000 */
[----:B------:R-:W-:Y:S01]  /*2540*/  HGMMA.64x32x16.F32.BF16 R88, gdesc[UR16].tnspA, RZ, !UPT ;  /* 0x20600000105879f0 */ /* 0x000fe2000c7018ff */
[----:B------:R-:W-:-:S04]  /*2550*/  UIADD3 UR16, UP0, UR16, 0x80, URZ ;  /* 0x0000008010107890 */ /* 0x000fc8000ff1e03f */
[----:B------:R-:W-:-:S03]  /*2560*/  UIADD3.X UR9, UR8, 0x40000040, URZ, UP0, !UPT ;  /* 0x4000004008097890 */ /* 0x000fc600087fe43f */
[----:B------:R-:W-:-:S06]  /*2570*/  UMOV UR8, UR16 ;  /* 0x0000001000087c82 */ /* 0x000fcc0008000000 */
[----:B------:R-:W-:Y:S01]  /*2580*/  HGMMA.64x32x16.F32.BF16 R88, gdesc[UR8].tnspA, R88 ;  /* 0x20600000085879f0 */ /* 0x000fe20008701858 */
[----:B------:R-:W-:Y:S02]  /*2590*/  UIADD3.64 UR24, UR8, 0x80, URZ ;  /* 0x0000008008187897 */ /* 0x000fe4000fffe03f */
[----:B------:R-:W-:-:S07]  /*25a0*/  UIADD3.64 UR28, UR8, 0x100, URZ ;  /* 0x00000100081c7897 */ /* 0x000fce000fffe03f */
[----:B------:R-:W-:Y:S01]  /*25b0*/  HGMMA.64x32x16.F32.BF16 R88, gdesc[UR24].tnspA, R88 ;  /* 0x20600000185879f0 */ /* 0x000fe20008701858 */
[----:B------:R-:W-:-:S03]  /*25c0*/  UIADD3.64 UR32, UR8, 0x180, URZ ;  /* 0x0000018008207897 */ /* 0x000fc6000fffe03f */
[----:B------:R-:W-:Y:S01]  /*25d0*/  HGMMA.64x32x16.F32.BF16 R88, gdesc[UR28].tnspA, R88 ;  /* 0x206000001c5879f0 */ /* 0x000fe20008701858 */
[----:B------:R-:W-:-:S05]  /*25e0*/  UIADD3.64 UR36, UR8, 0x200, URZ ;  /* 0x0000020008247897 */ /* 0x000fca000fffe03f */
[----:B------:R-:W-:Y:S01]  /*25f0*/  HGMMA.64x32x16.F32.BF16 R88, gdesc[UR32].tnspA, R88 ;  /* 0x20600000205879f0 */ /* 0x000fe20008701858 */
[----:B-1----:R-:W-:-:S04]  /*2600*/  IMAD.WIDE R110, R3, 0x2, R10 ;  /* 0x00000002036e7825 */ /* 0x002fc800078e020a */
[C---:B------:R-:W-:Y:S01]  /*2610*/  IMAD.WIDE R114, R3.reuse, 0x2, R14 ;  /* 0x0000000203727825 */ /* 0x040fe200078e020e */
[----:B------:R0:W3:Y:S05]  /*2620*/  LDG.E.U16 R109, desc[UR44][R110.64] ;  /* 0x0000002c6e6d7981 */ /* 0x0000ea000c1e1500 */
[----:B------:R-:W4:Y:S01]  /*2630*/  LDG.E.U16 R114, desc[UR44][R114.64] ;  /* 0x0000002c72727981 */ /* 0x000f22000c1e1500 */
[----:B0-----:R-:W-:Y:S01]  /*2640*/  IMAD.WIDE R110, R3, 0x2, R16 ;  /* 0x00000002036e7825 */ /* 0x001fe200078e0210 */
[----:B------:R-:W-:-:S04]  /*2650*/  UIADD3.64 UR40, UR8, 0x280, URZ ;  /* 0x0000028008287897 */ /* 0x000fc8000fffe03f */
[----:B------:R0:W5:Y:S01]  /*2660*/  LDG.E.U16 R115, desc[UR44][R110.64] ;  /* 0x0000002c6e737981 */ /* 0x000162000c1e1500 */
[----:B------:R-:W-:Y:S01]  /*2670*/  HGMMA.64x32x16.F32.BF16 R88, gdesc[UR36].tnspA, R88 ;  /* 0x20600000245879f0 */ /* 0x000fe20008701858 */
[----:B0-----:R-:W-:-:S04]  /*2680*/  IMAD.WIDE R110, R3, 0x2, R20 ;  /* 0x00000002036e7825 */ /* 0x001fc800078e0214 */
[C---:B--2---:R-:W-:Y:S01]  /*2690*/  IMAD.WIDE R112, R3.reuse, 0x2, R18 ;  /* 0x0000000203707825 */ /* 0x044fe200078e0212 */
[----:B------:R0:W2:Y:S04]  /*26a0*/  LDG.E.U16 R117, desc[UR44][R110.64] ;  /* 0x0000002c6e757981 */ /* 0x0000a8000c1e1500 */
[----:B------:R1:W2:Y:S01]  /*26b0*/  LDG.E.U16 R116, desc[UR44][R112.64] ;  /* 0x0000002c70747981 */ /* 0x0002a2000c1e1500 */
[----:B0-----:R-:W-:-:S04]  /*26c0*/  IMAD.WIDE R110, R3, 0x2, R22 ;  /* 0x00000002036e7825 */ /* 0x001fc800078e0216 */
[C---:B-1----:R-:W-:Y:S01]  /*26d0*/  IMAD.WIDE R112, R3.reuse, 0x2, R104 ;  /* 0x0000000203707825 */ /* 0x042fe200078e0268 */
[----:B------:R0:W2:Y:S05]  /*26e0*/  LDG.E.U16 R118, desc[UR44][R110.64] ;  /* 0x0000002c6e767981 */ /* 0x0000aa000c1e1500 */
[----:B------:R1:W2:Y:S01]  /*26f0*/  LDG.E.U16 R112, desc[UR44][R112.64] ;  /* 0x0000002c70707981 */ /* 0x0002a2000c1e1500 */
[----:B0-----:R-:W-:-:S06]  /*2700*/  IMAD.WIDE R110, R3, 0x2, R106 ;  /* 0x00000002036e7825 */ /* 0x001fcc00078e026a */
[----:B------:R0:W2:Y:S01]  /*2710*/  LDG.E.U16 R110, desc[UR44][R110.64] ;  /* 0x0000002c6e6e7981 */ /* 0x0000a2000c1e1500 */
[----:B------:R-:W-:Y:S01]  /*2720*/  HGMMA.64x32x16.F32.BF16 R88, gdesc[UR40].tnspA, R88 ;  /* 0x20600000285879f0 */ /* 0x000fe20008701858 */
[----:B------:R-:W-:Y:S01]  /*2730*/  UIADD3.64 UR12, UR8, 0x300, URZ ;  /* 0x00000300080c7897 */ /* 0x000fe2000fffe03f */
[----:B------:R-:W1:Y:S01]  /*2740*/  S2R R119, SR_TID.X ;  /* 0x0000000000777919 */ /* 0x000e620000002100 */
[----:B------:R-:W-:-:S07]  /*2750*/  LOP3.LUT R122, R0, 0x8, RZ, 0xfc, !PT ;  /* 0x00000008007a7812 */ /* 0x000fce00078efcff */
[----:B------:R-:W-:Y:S01]  /*2760*/  HGMMA.64x32x16.F32.BF16 R88, gdesc[UR12].tnspA, R88, gsb0 ;  /* 0x206000000c5879f0 */ /* 0x000fe20008001858 */
[----:B-1----:R-:W-:-:S05]  /*2770*/  IMAD.SHL.U32 R119, R119, 0x2, RZ ;  /* 0x0000000277777824 */ /* 0x002fca00078e00ff */
[----:B------:R-:W-:-:S04]  /*2780*/  LOP3.LUT R119, R119, 0x6, RZ, 0xc0, !PT ;  /* 0x0000000677777812 */ /* 0x000fc800078ec0ff */
[----:B------:R-:W-:-:S04]  /*2790*/  IADD3 R113, P1, R119, UR6, RZ ;  /* 0x0000000677717c10 */ /* 0x000fc8000ff3e0ff */
[----:B0-----:R-:W-:-:S04]  /*27a0*/  IADD3 R111, P2, R113, 0x9, RZ ;  /* 0x00000009716f7810 */ /* 0x001fc80007f5e0ff */
[C---:B------:R-:W-:Y:S02]  /*27b0*/  ISETP.GT.U32.AND P4, PT, R111.reuse, R0, PT ;  /* 0x000000006f00720c */ /* 0x040fe40003f84070 */
[----:B------:R-:W-:Y:S02]  /*27c0*/  ISETP.GT.U32.AND P0, PT, R111, R122, PT ;  /* 0x0000007a6f00720c */ /* 0x000fe40003f04070 */
[----:B------:R-:W-:-:S04]  /*27d0*/  IADD3 R111, P6, R113, 0x10, RZ ;  /* 0x00000010716f7810 */ /* 0x000fc80007fde0ff */
[C---:B------:R-:W-:Y:S02]  /*27e0*/  ISETP.GT.U32.AND P3, PT, R111.reuse, R0, PT ;  /* 0x000000006f00720c */ /* 0x040fe40003f64070 */
[----:B------:R-:W-:Y:S01]  /*27f0*/  ISETP.GT.U32.AND P5, PT, R111, R122, PT ;  /* 0x0000007a6f00720c */ /* 0x000fe20003fa4070 */
[----:B------:R-:W-:-:S04]  /*2800*/  IMAD.X R111, RZ, RZ, UR7, P1 ;  /* 0x00000007ff6f7e24 */ /* 0x000fc800088e06ff */
[--C-:B------:R-:W-:Y:S01]  /*2810*/  IMAD.X R120, RZ, RZ, R111.reuse, P2 ;  /* 0x000000ffff787224 */ /* 0x100fe200010e066f */
[----:B------:R-:W-:Y:S01]  /*2820*/  IADD3 R119, P1, R113, 0x11, RZ ;  /* 0x0000001171777810 */ /* 0x000fe20007f3e0ff */
[----:B------:R-:W-:-:S03]  /*2830*/  IMAD.X R121, RZ, RZ, R111, P6 ;  /* 0x000000ffff797224 */ /* 0x000fc600030e066f */
[C---:B------:R-:W-:Y:S02]  /*2840*/  ISETP.GT.U32.AND.EX P0, PT, R120.reuse, RZ, PT, P0 ;  /* 0x000000ff7800720c */ /* 0x040fe40003f04100 */
[C---:B------:R-:W-:Y:S02]  /*2850*/  ISETP.GT.U32.AND P2, PT, R119.reuse, R0, PT ;  /* 0x000000007700720c */ /* 0x040fe40003f44070 */
[----:B------:R-:W-:Y:S02]  /*2860*/  ISETP.GT.U32.AND P6, PT, R119, R122, PT ;  /* 0x0000007a7700720c */ /* 0x000fe40003fc4070 */
[----:B------:R-:W-:Y:S01]  /*2870*/  ISETP.GT.U32.AND.EX P4, PT, R120, RZ, PT, P4 ;  /* 0x000000ff7800720c */ /* 0x000fe20003f84140 */
[----:B------:R-:W-:Y:S01]  /*2880*/  IMAD.X R120, RZ, RZ, R111, P1 ;  /* 0x000000ffff787224 */ /* 0x000fe200008e066f */
[C---:B------:R-:W-:Y:S02]  /*2890*/  ISETP.GT.U32.AND.EX P3, PT, R121.reuse, RZ, PT, P3 ;  /* 0x000000ff7900720c */ /* 0x040fe40003f64130 */
[----:B------:R-:W-:Y:S01]  /*28a0*/  ISETP.GT.U32.AND.EX P5, PT, R121, RZ, PT, P5 ;  /* 0x000000ff7900720c */ /* 0x000fe20003fa4150 */
[----:B------:R-:W-:-:S02]  /*28b0*/  WARPGROUP.DEPBAR.LE gsb0, 0x0 ;  /* 0x00008000000079c5 */ /* 0x000fc40000010000 */
[----:B------:R-:W-:Y:S01]  /*28c0*/  FMUL R95, R95, UR46 ;  /* 0x0000002e5f5f7c20 */ /* 0x000fe20008400000 */
[----:B------:R-:W-:Y:S01]  /*28d0*/  FMUL R98, R98, UR46 ;  /* 0x0000002e62627c20 */ /* 0x000fe20008400000 */
[----:B------:R-:W-:Y:S01]  /*28e0*/  ISETP.GT.U32.AND.EX P6, PT, R120, RZ, PT, P6 ;  /* 0x000000ff7800720c */ /* 0x000fe20003fc4160 */
[----:B------:R-:W-:Y:S02]  /*28f0*/  BAR.SYNC.DEFER_BLOCKING 0x0 ;  /* 0x0000000000007b1d */ /* 0x000fe40000010000 */
[----:B------:R-:W-:Y:S02]  /*2900*/  FSEL R95, R95, -INF , !P0 ;  /* 0xff8000005f5f7808 */ /* 0x000fe40004000000 */
[----:B------:R-:W-:Y:S01]  /*2910*/  IADD3 R119, P0, R113, 0x18, RZ ;  /* 0x0000001871777810 */ /* 0x000fe20007f1e0ff */
[----:B------:R-:W-:Y:S01]  /*2920*/  FMUL R99, R99, UR46 ;  /* 0x0000002e63637c20 */ /* 0x000fe20008400000 */
[----:B------:R-:W-:-:S03]  /*2930*/  FSEL R98, R98, -INF , !P5 ;  /* 0xff80000062627808 */ /* 0x000fc60006800000 */
[----:B------:R-:W-:Y:S01]  /*2940*/  IMAD.X R121, RZ, RZ, R111, P0 ;  /* 0x000000ffff797224 */ /* 0x000fe200000e066f */
[-C--:B------:R-:W-:Y:S01]  /*2950*/  ISETP.GT.U32.AND P0, PT, R119, R122.reuse, PT ;  /* 0x0000007a7700720c */ /* 0x080fe20003f04070 */
[----:B------:R-:W-:Y:S01]  /*2960*/  FMUL R102, R102, UR46 ;  /* 0x0000002e66667c20 */ /* 0x000fe20008400000 */
[----:B------:R-:W-:Y:S02]  /*2970*/  ISETP.GT.U32.AND P5, PT, R113, R122, PT ;  /* 0x0000007a7100720c */ /* 0x000fe40003fa4070 */
[----:B------:R-:W-:Y:S02]  /*2980*/  ISETP.GT.U32.AND P1, PT, R119, R0, PT ;  /* 0x000000007700720c */ /* 0x000fe40003f24070 */
[----:B------:R-:W-:Y:S02]  /*2990*/  ISETP.GT.U32.AND.EX P0, PT, R121, RZ, PT, P0 ;  /* 0x000000ff7900720c */ /* 0x000fe40003f04100 */
[----:B------:R-:W-:Y:S01]  /*29a0*/  FSEL R99, R99, -INF , !P6 ;  /* 0xff80000063637808 */ /* 0x000fe20007000000 */
[----:B------:R-:W-:Y:S01]  /*29b0*/  FMUL R90, R90, UR46 ;  /* 0x0000002e5a5a7c20 */ /* 0x000fe20008400000 */
[----:B------:R-:W-:-:S02]  /*29c0*/  IADD3 R119, P6, R113, 0x8, RZ ;  /* 0x0000000871777810 */ /* 0x000fc40007fde0ff */
[----:B------:R-:W-:Y:S02]  /*29d0*/  ISETP.GT.U32.AND.EX P5, PT, R111, RZ, PT, P5 ;  /* 0x000000ff6f00720c */ /* 0x000fe40003fa4150 */
[----:B------:R-:W-:Y:S02]  /*29e0*/  FSEL R102, R102, -INF , !P0 ;  /* 0xff80000066667808 */ /* 0x000fe40004000000 */
[----:B------:R-:W-:Y:S01]  /*29f0*/  ISETP.GT.U32.AND P0, PT, R119, R0, PT ;  /* 0x000000007700720c */ /* 0x000fe20003f04070 */
[----:B------:R-:W-:Y:S01]  /*2a00*/  IMAD.X R119, RZ, RZ, R111, P6 ;  /* 0x000000ffff777224 */ /* 0x000fe200030e066f */
[----:B------:R-:W-:Y:S02]  /*2a10*/  ISETP.GT.U32.AND.EX P2, PT, R120, RZ, PT, P2 ;  /* 0x000000ff7800720c */ /* 0x000fe40003f44120 */
[----:B------:R-:W-:Y:S02]  /*2a20*/  ISETP.GE.U32.AND P6, PT, R113, R122, PT ;  /* 0x0000007a7100720c */ /* 0x000fe40003fc6070 */
[----:B------:R-:W-:-:S02]  /*2a30*/  FSEL R90, R90, -INF , !P5 ;  /* 0xff8000005a5a7808 */ /* 0x000fc40006800000 */
[----:B------:R-:W-:Y:S01]  /*2a40*/  IADD3 R120, P5, R113, 0x19, RZ ;  /* 0x0000001971787810 */ /* 0x000fe20007fbe0ff */
[----:B------:R-:W-:Y:S01]  /*2a50*/  FMUL R91, R91, UR46 ;  /* 0x0000002e5b5b7c20 */ /* 0x000fe20008400000 */
[----:B------:R-:W-:Y:S02]  /*2a60*/  ISETP.GE.U32.AND.EX P6, PT, R111, RZ, PT, P6 ;  /* 0x000000ff6f00720c */ /* 0x000fe40003fc6160 */
[----:B------:R-:W-:Y:S01]  /*2a70*/  ISETP.GT.U32.AND.EX P1, PT, R121, RZ, PT, P1 ;  /* 0x000000ff7900720c */ /* 0x000fe20003f24110 */
[----:B------:R-:W-:Y:S01]  /*2a80*/  IMAD.X R121, RZ, RZ, R111, P5 ;  /* 0x000000ffff797224 */ /* 0x000fe200028e066f */
[----:B------:R-:W-:Y:S02]  /*2a90*/  ISETP.GT.U32.AND P5, PT, R120, R122, PT ;  /* 0x0000007a7800720c */ /* 0x000fe40003fa4070 */
[----:B------:R-:W-:Y:S01]  /*2aa0*/  FSEL R91, R91, -INF , !P6 ;  /* 0xff8000005b5b7808 */ /* 0x000fe20007000000 */
[----:B------:R-:W-:Y:S01]  /*2ab0*/  FMUL R103, R103, UR46 ;  /* 0x0000002e67677c20 */ /* 0x000fe20008400000 */
[----:B------:R-:W-:Y:S01]  /*2ac0*/  ISETP.GT.U32.AND P6, PT, R113, R0, PT ;  /* 0x000000007100720c */ /* 0x000fe20003fc4070 */
[----:B------:R-:W-:Y:S01]  /*2ad0*/  FMUL R122, R94, UR46 ;  /* 0x0000002e5e7a7c20 */ /* 0x000fe20008400000 */
[----:B------:R-:W-:-:S02]  /*2ae0*/  ISETP.GT.U32.AND.EX P5, PT, R121, RZ, PT, P5 ;  /* 0x000000ff7900720c */ /* 0x000fc40003fa4150 */
[----:B------:R-:W-:Y:S02]  /*2af0*/  ISETP.GT.U32.AND.EX P6, PT, R111, RZ, PT, P6 ;  /* 0x000000ff6f00720c */ /* 0x000fe40003fc4160 */
[----:B------:R-:W-:Y:S02]  /*2b00*/  FSEL R94, R103, -INF , !P5 ;  /* 0xff800000675e7808 */ /* 0x000fe40006800000 */
[----:B------:R-:W-:Y:S02]  /*2b10*/  ISETP.GE.U32.AND P5, PT, R113, R0, PT ;  /* 0x000000007100720c */ /* 0x000fe40003fa6070 */
[----:B------:R-:W-:Y:S02]  /*2b20*/  FSEL R103, R122, -INF , !P6 ;  /* 0xff8000007a677808 */ /* 0x000fe40007000000 */
[----:B------:R-:W-:-:S04]  /*2b30*/  FMNMX R113, R90, R91, !PT ;  /* 0x0000005b5a717209 */ /* 0x000fc80007800000 */
[----:B------:R-:W-:-:S04]  /*2b40*/  FMNMX R113, R103, R113, !PT ;  /* 0x0000007167717209 */ /* 0x000fc80007800000 */
[----:B------:R-:W-:-:S04]  /*2b50*/  FMNMX R113, R95, R113, !PT ;  /* 0x000000715f717209 */ /* 0x000fc80007800000 */
[----:B------:R-:W-:-:S04]  /*2b60*/  FMNMX R113, R98, R113, !PT ;  /* 0x0000007162717209 */ /* 0x000fc80007800000 */
[----:B------:R-:W-:Y:S01]  /*2b70*/  FMNMX R113, R99, R113, !PT ;  /* 0x0000007163717209 */ /* 0x000fe20007800000 */
[----:B------:R-:W-:-:S03]  /*2b80*/  FMUL R88, R88, UR46 ;  /* 0x0000002e58587c20 */ /* 0x000fc60008400000 */
[----:B------:R-:W-:-:S04]  /*2b90*/  FMNMX R113, R102, R113, !PT ;  /* 0x0000007166717209 */ /* 0x000fc80007800000 */
[----:B------:R-:W-:Y:S02]  /*2ba0*/  FMNMX R113, R94, R113, !PT ;  /* 0x000000715e717209 */ /* 0x000fe40007800000 */
[----:B------:R-:W-:Y:S02]  /*2bb0*/  FSEL R88, R88, -INF , !P6 ;  /* 0xff80000058587808 */ /* 0x000fe40007000000 */
[----:B------:R-:W-:Y:S02]  /*2bc0*/  ISETP.GT.U32.AND P6, PT, R120, R0, PT ;  /* 0x000000007800720c */ /* 0x000fe40003fc4070 */
[----:B------:R-:W0:Y:S01]  /*2bd0*/  SHFL.BFLY PT, R120, R113, 0x2, 0x1f ;  /* 0x0c401f0071787f89 */ /* 0x000e2200000e0000 */
[----:B------:R-:W-:Y:S01]  /*2be0*/  FMUL R89, R89, UR46 ;  /* 0x0000002e59597c20 */ /* 0x000fe20008400000 */
[----:B------:R-:W-:Y:S01]  /*2bf0*/  ISETP.GE.U32.AND.EX P5, PT, R111, RZ, PT, P5 ;  /* 0x000000ff6f00720c */ /* 0x000fe20003fa6150 */
[----:B------:R-:W-:Y:S01]  /*2c00*/  FMUL R92, R92, UR46 ;  /* 0x0000002e5c5c7c20 */ /* 0x000fe20008400000 */
[----:B------:R-:W-:-:S02]  /*2c10*/  ISETP.GT.U32.AND.EX P0, PT, R119, RZ, PT, P0 ;  /* 0x000000ff7700720c */ /* 0x000fc40003f04100 */
[----:B------:R-:W-:Y:S01]  /*2c20*/  FSEL R89, R89, -INF , !P5 ;  /* 0xff80000059597808 */ /* 0x000fe20006800000 */
[----:B------:R-:W-:Y:S01]  /*2c30*/  FMUL R93, R93, UR46 ;  /* 0x0000002e5d5d7c20 */ /* 0x000fe20008400000 */
[----:B------:R-:W-:Y:S01]  /*2c40*/  FSEL R92, R92, -INF , !P0 ;  /* 0xff8000005c5c7808 */ /* 0x000fe20004000000 */
[----:B------:R-:W-:-:S03]  /*2c50*/  FMUL R111, R96, UR46 ;  /* 0x0000002e606f7c20 */ /* 0x000fc60008400000 */
[----:B------:R-:W-:Y:S02]  /*2c60*/  FSEL R93, R93, -INF , !P4 ;  /* 0xff8000005d5d7808 */ /* 0x000fe40006000000 */
[----:B------:R-:W-:Y:S02]  /*2c70*/  FSEL R111, R111, -INF , !P3 ;  /* 0xff8000006f6f7808 */ /* 0x000fe40005800000 */
[----:B0-----:R-:W-:Y:S02]  /*2c80*/  FMNMX R119, R113, R120, !PT ;  /* 0x0000007871777209 */ /* 0x001fe40007800000 */
[----:B------:R-:W-:-:S04]  /*2c90*/  FMNMX R113, R88, R89, !PT ;  /* 0x0000005958717209 */ /* 0x000fc80007800000 */
[----:B------:R-:W-:Y:S01]  /*2ca0*/  FMNMX R96, R92, R113, !PT ;  /* 0x000000715c607209 */ /* 0x000fe20007800000 */
[----:B------:R-:W-:Y:S01]  /*2cb0*/  FMUL R113, R97, UR46 ;  /* 0x0000002e61717c20 */ /* 0x000fe20008400000 */
[----:B------:R-:W-:Y:S02]  /*2cc0*/  ISETP.GT.U32.AND.EX P6, PT, R121, RZ, PT, P6 ;  /* 0x000000ff7900720c */ /* 0x000fe40003fc4160 */
[----:B------:R-:W-:Y:S01]  /*2cd0*/  FMNMX R97, R93, R96, !PT ;  /* 0x000000605d617209 */ /* 0x000fe20007800000 */
[----:B------:R-:W-:Y:S01]  /*2ce0*/  FMUL R121, R100, UR46 ;  /* 0x0000002e64797c20 */ /* 0x000fe20008400000 */
[----:B------:R-:W-:Y:S02]  /*2cf0*/  FSEL R113, R113, -INF , !P2 ;  /* 0xff80000071717808 */ /* 0x000fe40005000000 */
[----:B------:R-:W-:Y:S01]  /*2d00*/  FMNMX R97, R111, R97, !PT ;  /* 0x000000616f617209 */ /* 0x000fe20007800000 */
[----:B------:R-:W0:Y:S01]  /*2d10*/  SHFL.BFLY PT, R96, R119, 0x1, 0x1f ;  /* 0x0c201f0077607f89 */ /* 0x000e2200000e0000 */
[----:B------:R-:W-:Y:S01]  /*2d20*/  FMUL R120, R101, UR46 ;  /* 0x0000002e65787c20 */ /* 0x000fe20008400000 */
[----:B------:R-:W-:-:S02]  /*2d30*/  FSEL R121, R121, -INF , !P1 ;  /* 0xff80000079797808 */ /* 0x000fc40004800000 */
[----:B------:R-:W-:Y:S02]  /*2d40*/  FMNMX R97, R113, R97, !PT ;  /* 0x0000006171617209 */ /* 0x000fe40007800000 */
[----:B------:R-:W-:Y:S02]  /*2d50*/  FSEL R120, R120, -INF , !P6 ;  /* 0xff80000078787808 */ /* 0x000fe40007000000 */
[----:B------:R-:W-:-:S04]  /*2d60*/  FMNMX R97, R121, R97, !PT ;  /* 0x0000006179617209 */ /* 0x000fc80007800000 */
[----:B------:R-:W-:-:S05]  /*2d70*/  FMNMX R100, R120, R97, !PT ;  /* 0x0000006178647209 */ /* 0x000fca0007800000 */
[----:B------:R-:W1:Y:S01]  /*2d80*/  SHFL.BFLY PT, R101, R100, 0x2, 0x1f ;  /* 0x0c401f0064657f89 */ /* 0x000e6200000e0000 */
[----:B0-----:R-:W-:-:S04]  /*2d90*/  FMNMX R96, R119, R96, !PT ;  /* 0x0000006077607209 */ /* 0x001fc80007800000 */
[----:B------:R-:W-:-:S05]  /*2da0*/  FMNMX R96, R96, R7, !PT ;  /* 0x0000000760607209 */ /* 0x000fca0007800000 */
[--C-:B------:R-:W-:Y:S01]  /*2db0*/  FADD R91, R91, -R96.reuse ;  /* 0x800000605b5b7221 */ /* 0x100fe20000000000 */
[----:B------:R-:W-:-:S03]  /*2dc0*/  FADD R97, R90, -R96 ;  /* 0x800000605a617221 */ /* 0x000fc60000000000 */
[----:B------:R-:W-:Y:S01]  /*2dd0*/  FMUL R91, R91, 1.4426950216293334961 ;  /* 0x3fb8aa3b5b5b7820 */ /* 0x000fe20000400000 */
[----:B-1----:R-:W-:-:S03]  /*2de0*/  FMNMX R90, R100, R101, !PT ;  /* 0x00000065645a7209 */ /* 0x002fc60007800000 */
[----:B------:R0:W-:Y:S01]  /*2df0*/  MUFU.EX2 R100, R91 ;  /* 0x0000005b00647308 */ /* 0x0001e20000000800 */
[--C-:B------:R-:W-:Y:S01]  /*2e00*/  FADD R95, R95, -R96.reuse ;  /* 0x800000605f5f7221 */ /* 0x100fe20000000000 */
[----:B0-----:R-:W0:Y:S01]  /*2e10*/  SHFL.BFLY PT, R91, R90, 0x1, 0x1f ;  /* 0x0c201f005a5b7f89 */ /* 0x001e2200000e0000 */
[--C-:B------:R-:W-:Y:S01]  /*2e20*/  FADD R101, R103, -R96.reuse ;  /* 0x8000006067657221 */ /* 0x100fe20000000000 */
[----:B------:R-:W-:Y:S01]  /*2e30*/  FADD R103, R98, -R96 ;  /* 0x8000006062677221 */ /* 0x000fe20000000000 */
[----:B------:R-:W-:-:S03]  /*2e40*/  FMUL R95, R95, 1.4426950216293334961 ;  /* 0x3fb8aa3b5f5f7820 */ /* 0x000fc60000400000 */
[----:B------:R-:W-:Y:S01]  /*2e50*/  FMUL R103, R103, 1.4426950216293334961 ;  /* 0x3fb8aa3b67677820 */ /* 0x000fe20000400000 */
[----:B------:R1:W-:Y:S02]  /*2e60*/  MUFU.EX2 R98, R95 ;  /* 0x0000005f00627308 */ /* 0x0003e40000000800 */
[----:B-1----:R-:W-:-:S06]  /*2e70*/  FADD R95, R99, -R96 ;  /* 0x80000060635f7221 */ /* 0x002fcc0000000000 */
[----:B------:R1:W-:Y:S02]  /*2e80*/  MUFU.EX2 R99, R103 ;  /* 0x0000006700637308 */ /* 0x0003e40000000800 */
[----:B-1----:R-:W-:Y:S01]  /*2e90*/  FADD R103, R102, -R96 ;  /* 0x8000006066677221 */ /* 0x002fe20000000000 */
[----:B0-----:R-:W-:-:S03]  /*2ea0*/  FMNMX R91, R90, R91, !PT ;  /* 0x0000005b5a5b7209 */ /* 0x001fc60007800000 */
[----:B------:R-:W-:-:S04]  /*2eb0*/  FMUL R103, R103, 1.4426950216293334961 ;  /* 0x3fb8aa3b67677820 */ /* 0x000fc80000400000 */
[----:B------:R0:W-:Y:S01]  /*2ec0*/  MUFU.EX2 R119, R103 ;  /* 0x0000006700777308 */ /* 0x0001e20000000800 */
[----:B---3--:R-:W-:Y:S01]  /*2ed0*/  STS.U16 [R2+UR21+0x10000], R109 ;  /* 0x0100006d02007988 */ /* 0x008fe20008000415 */
[----:B0-----:R-:W-:-:S03]  /*2ee0*/  FMNMX R103, R91, R6, !PT ;  /* 0x000000065b677209 */ /* 0x001fc60007800000 */
[----:B----4-:R-:W-:Y:S02]  /*2ef0*/  STS.U16 [R2+UR21+0x10400], R114 ;  /* 0x0104007202007988 */ /* 0x010fe40008000415 */
[--C-:B------:R-:W-:Y:S02]  /*2f00*/  FADD R88, R88, -R103.reuse ;  /* 0x8000006758587221 */ /* 0x100fe40000000000 */
[----:B-----5:R0:W-:Y:S04]  /*2f10*/  STS.U16 [R2+UR21+0x10800], R115 ;  /* 0x0108007302007988 */ /* 0x0201e80008000415 */
[----:B--2---:R-:W-:Y:S04]  /*2f20*/  STS.U16 [R2+UR21+0x10c00], R116 ;  /* 0x010c007402007988 */ /* 0x004fe80008000415 */
[----:B------:R-:W-:Y:S04]  /*2f30*/  STS.U16 [R2+UR21+0x11000], R117 ;  /* 0x0110007502007988 */ /* 0x000fe80008000415 */
[----:B------:R-:W-:Y:S04]  /*2f40*/  STS.U16 [R2+UR21+0x11400], R118 ;  /* 0x0114007602007988 */ /* 0x000fe80008000415 */
[----:B------:R-:W-:Y:S04]  /*2f50*/  STS.U16 [R2+UR21+0x11800], R112 ;  /* 0x0118007002007988 */ /* 0x000fe80008000415 */
[----:B------:R1:W-:Y:S01]  /*2f60*/  STS.U16 [R2+UR21+0x11c00], R110 ;  /* 0x011c006e02007988 */ /* 0x0003e20008000415 */
[----:B------:R-:W-:Y:S01]  /*2f70*/  FMUL R88, R88, 1.4426950216293334961 ;  /* 0x3fb8aa3b58587820 */ /* 0x000fe20000400000 */
[----:B------:R2:W-:Y:S06]  /*2f80*/  MEMBAR.ALL.CTA ;  /* 0x0000000000007992 */ /* 0x0005ec0000008000 */
[----:B--2---:R-:W2:Y:S01]  /*2f90*/  FENCE.VIEW.ASYNC.S ;  /* 0x00000000000073c6 */ /* 0x004ea20000000000 */
[--C-:B------:R-:W-:Y:S01]  /*2fa0*/  FADD R89, R89, -R103.reuse ;  /* 0x8000006759597221 */ /* 0x100fe20000000000 */
[----:B------:R3:W-:Y:S03]  /*2fb0*/  MUFU.EX2 R123, R88 ;  /* 0x00000058007b7308 */ /* 0x0007e60000000800 */
[----:B------:R-:W-:Y:S01]  /*2fc0*/  FMUL R89, R89, 1.4426950216293334961 ;  /* 0x3fb8aa3b59597820 */ /* 0x000fe20000400000 */
[----:B---3--:R-:W-:-:S04]  /*2fd0*/  FADD R88, R111, -R103 ;  /* 0x800000676f587221 */ /* 0x008fc80000000000 */
[----:B------:R3:W-:Y:S01]  /*2fe0*/  MUFU.EX2 R124, R89 ;  /* 0x00000059007c7308 */ /* 0x0007e20000000800 */
[----:B------:R-:W-:Y:S01]  /*2ff0*/  FMUL R88, R88, 1.4426950216293334961 ;  /* 0x3fb8aa3b58587820 */ /* 0x000fe20000400000 */
[----:B------:R-:W-:Y:S01]  /*3000*/  FADD R90, -R96, R7 ;  /* 0x00000007605a7221 */ /* 0x000fe20000000100 */
[--C-:B------:R-:W-:Y:S01]  /*3010*/  FADD R121, R121, -R103.reuse ;  /* 0x8000006779797221 */ /* 0x100fe20000000000 */
[----:B---3--:R-:W-:-:S04]  /*3020*/  FADD R89, R113, -R103 ;  /* 0x8000006771597221 */ /* 0x008fc80000000000 */
[----:B------:R3:W-:Y:S01]  /*3030*/  MUFU.EX2 R113, R88 ;  /* 0x0000005800717308 */ /* 0x0007e20000000800 */
[----:B------:R-:W-:Y:S01]  /*3040*/  FADD R94, R94, -R96 ;  /* 0x800000605e5e7221 */ /* 0x000fe20000000000 */
[--C-:B------:R-:W-:Y:S01]  /*3050*/  FADD R92, R92, -R103.reuse ;  /* 0x800000675c5c7221 */ /* 0x100fe20000000000 */
[--C-:B------:R-:W-:Y:S01]  /*3060*/  FADD R93, R93, -R103.reuse ;  /* 0x800000675d5d7221 */ /* 0x100fe20000000000 */
[----:B------:R-:W-:Y:S01]  /*3070*/  FADD R120, R120, -R103 ;  /* 0x8000006778787221 */ /* 0x000fe20000000000 */
[----:B------:R-:W-:Y:S01]  /*3080*/  FMUL R97, R97, 1.4426950216293334961 ;  /* 0x3fb8aa3b61617820 */ /* 0x000fe20000400000 */
[----:B---3--:R-:W-:Y:S01]  /*3090*/  FADD R88, -R103, R6 ;  /* 0x0000000667587221 */ /* 0x008fe20000000100 */
[----:B------:R-:W-:Y:S01]  /*30a0*/  FMUL R101, R101, 1.4426950216293334961 ;  /* 0x3fb8aa3b65657820 */ /* 0x000fe20000400000 */
[----:B------:R-:W-:Y:S01]  /*30b0*/  FMUL R90, R90, 1.4426950216293334961 ;  /* 0x3fb8aa3b5a5a7820 */ /* 0x000fe20000400000 */
[----:B0-----:R-:W-:Y:S01]  /*30c0*/  FMUL R115, R121, 1.4426950216293334961 ;  /* 0x3fb8aa3b79737820 */ /* 0x001fe20000400000 */
[----:B------:R-:W-:Y:S01]  /*30d0*/  FMUL R88, R88, 1.4426950216293334961 ;  /* 0x3fb8aa3b58587820 */ /* 0x000fe20000400000 */
[----:B------:R-:W-:Y:S01]  /*30e0*/  FMUL R95, R95, 1.4426950216293334961 ;  /* 0x3fb8aa3b5f5f7820 */ /* 0x000fe20000400000 */
[----:B------:R-:W-:Y:S01]  /*30f0*/  FMUL R94, R94, 1.4426950216293334961 ;  /* 0x3fb8aa3b5e5e7820 */ /* 0x000fe20000400000 */
[----:B------:R-:W-:Y:S01]  /*3100*/  FMUL R92, R92, 1.4426950216293334961 ;  /* 0x3fb8aa3b5c5c7820 */ /* 0x000fe20000400000 */
[----:B------:R-:W-:Y:S01]  /*3110*/  FMUL R93, R93, 1.4426950216293334961 ;  /* 0x3fb8aa3b5d5d7820 */ /* 0x000fe20000400000 */
[----:B------:R-:W-:Y:S01]  /*3120*/  FMUL R89, R89, 1.4426950216293334961 ;  /* 0x3fb8aa3b59597820 */ /* 0x000fe20000400000 */
[----:B------:R-:W-:Y:S01]  /*3130*/  FMUL R120, R120, 1.4426950216293334961 ;  /* 0x3fb8aa3b78787820 */ /* 0x000fe20000400000 */
[----:B------:R-:W0:Y:S08]  /*3140*/  MUFU.EX2 R122, R90 ;  /* 0x0000005a007a7308 */ /* 0x000e300000000800 */
[----:B-1----:R-:W1:Y:S08]  /*3150*/  MUFU.EX2 R110, R88 ;  /* 0x00000058006e7308 */ /* 0x002e700000000800 */
[----:B------:R-:W3:Y:S08]  /*3160*/  MUFU.EX2 R97, R97 ;  /* 0x0000006100617308 */ /* 0x000ef00000000800 */
[----:B------:R-:W4:Y:S08]  /*3170*/  MUFU.EX2 R101, R101 ;  /* 0x0000006500657308 */ /* 0x000f300000000800 */
[----:B------:R-:W-:Y:S08]  /*3180*/  MUFU.EX2 R102, R95 ;  /* 0x0000005f00667308 */ /* 0x000ff00000000800 */
[----:B------:R-:W-:Y:S08]  /*3190*/  MUFU.EX2 R7, R94 ;  /* 0x0000005e00077308 */ /* 0x000ff00000000800 */
[----:B------:R-:W-:Y:S08]  /*31a0*/  MUFU.EX2 R109, R92 ;  /* 0x0000005c006d7308 */ /* 0x000ff00000000800 */
[----:B------:R-:W5:Y:S08]  /*31b0*/  MUFU.EX2 R111, R93 ;  /* 0x0000005d006f7308 */ /* 0x000f700000000800 */
[----:B------:R3:W2:Y:S08]  /*31c0*/  MUFU.EX2 R114, R89 ;  /* 0x0000005900727308 */ /* 0x0006b00000000800 */
[----:B------:R-:W-:Y:S08]  /*31d0*/  MUFU.EX2 R115, R115 ;  /* 0x0000007300737308 */ /* 0x000ff00000000800 */
[----:B------:R-:W2:Y:S01]  /*31e0*/  MUFU.EX2 R6, R120 ;  /* 0x0000007800067308 */ /* 0x000ea20000000800 */
[-C--:B0-----:R-:W-:Y:S01]  /*31f0*/  FMUL R26, R26, R122.reuse ;  /* 0x0000007a1a1a7220 */ /* 0x081fe20000400000 */
[-C--:B------:R-:W-:Y:S01]  /*3200*/  FMUL R27, R27, R122.reuse ;  /* 0x0000007a1b1b7220 */ /* 0x080fe20000400000 */
        /* <DEDUP_REMOVED lines=29> */
[----:B------:R-:W-:Y:S01]  /*33e0*/  FMUL R87, R87, R122 ;  /* 0x0000007a57577220 */ /* 0x000fe20000400000 */
[-C--:B-1----:R-:W-:Y:S01]  /*33f0*/  FMUL R24, R24, R110.reuse ;  /* 0x0000006e18187220 */ /* 0x082fe20000400000 */
        /* <DEDUP_REMOVED lines=31> */
[----:B---3--:R-:W-:-:S02]  /*35f0*/  F2FP.BF16.F32.PACK_AB R89, R100, R97 ;  /* 0x000000616459723e */ /* 0x008fc400000010ff */
[----:B----4-:R-:W-:Y:S02]  /*3600*/  F2FP.BF16.F32.PACK_AB R91, R98, R101 ;  /* 0x00000065625b723e */ /* 0x010fe400000010ff */
[----:B------:R-:W-:Y:S02]  /*3610*/  F2FP.BF16.F32.PACK_AB R88, R124, R123 ;  /* 0x0000007b7c58723e */ /* 0x000fe400000010ff */
[----:B-----5:R-:W-:Y:S02]  /*3620*/  F2FP.BF16.F32.PACK_AB R90, R111, R109 ;  /* 0x0000006d6f5a723e */ /* 0x020fe400000010ff */
[----:B--2---:R-:W-:Y:S02]  /*3630*/  F2FP.BF16.F32.PACK_AB R92, R114, R113 ;  /* 0x00000071725c723e */ /* 0x004fe400000010ff */
[----:B------:R-:W-:Y:S02]  /*3640*/  F2FP.BF16.F32.PACK_AB R93, R102, R99 ;  /* 0x00000063665d723e */ /* 0x000fe400000010ff */
[----:B------:R-:W-:-:S02]  /*3650*/  F2FP.BF16.F32.PACK_AB R94, R6, R115 ;  /* 0x00000073065e723e */ /* 0x000fc400000010ff */
[----:B------:R-:W-:Y:S01]  /*3660*/  F2FP.BF16.F32.PACK_AB R95, R7, R119 ;  /* 0x00000077075f723e */ /* 0x000fe200000010ff */
[----:B------:R-:W-:Y:S06]  /*3670*/  BAR.SYNC.DEFER_BLOCKING 0x0 ;  /* 0x0000000000007b1d */ /* 0x000fec0000010000 */
[----:B------:R-:W-:Y:S01]  /*3680*/  UMOV UR18, UR4 ;  /* 0x0000000400127c82 */ /* 0x000fe20008000000 */
[----:B------:R-:W-:Y:S01]  /*3690*/  UMOV UR19, 0x80000020 ;  /* 0x8000002000137882 */ /* 0x000fe20000000000 */
[----:B------:R-:W-:-:S06]  /*36a0*/  WARPGROUP.ARRIVE ;  /* 0x00000000000079c5 */ /* 0x000fcc0000000000 */
[----:B------:R-:W-:Y:S01]  /*36b0*/  HGMMA.64x128x16.F32.BF16 R24, R88, gdesc[UR16], R24 ;  /* 0x01e0001058187df0 */ /* 0x000fe20008701818 */
[----:B------:R-:W-:Y:S01]  /*36c0*/  FADD R97, R97, R100 ;  /* 0x0000006461617221 */ /* 0x000fe20000000000 */
[----:B------:R-:W-:-:S03]  /*36d0*/  FADD R123, R123, R124 ;  /* 0x0000007c7b7b7221 */ /* 0x000fc60000000000 */
        /* <DEDUP_REMOVED lines=11> */
[----:B------:R-:W-:Y:S01]  /*3790*/  FADD R123, R6, R123 ;  /* 0x0000007b067b7221 */ /* 0x000fe20000000000 */
[----:B------:R-:W0:Y:S03]  /*37a0*/  S2R R116, SR_CTAID.X ;  /* 0x0000000000747919 */ /* 0x000e260000002500 */
[----:B------:R-:W1:Y:S04]  /*37b0*/  SHFL.BFLY PT, R6, R97, 0x2, 0x1f ;  /* 0x0c401f0061067f89 */ /* 0x000e6800000e0000 */
[----:B------:R-:W2:Y:S01]  /*37c0*/  SHFL.BFLY PT, R7, R123, 0x2, 0x1f ;  /* 0x0c401f007b077f89 */ /* 0x000ea200000e0000 */
[----:B------:R-:W-:Y:S01]  /*37d0*/  HGMMA.64x128x16.F32.BF16 R24, R92, gdesc[UR20], R24, gsb0 ;  /* 0x01e000145c187df0 */ /* 0x000fe20008001818 */
[----:B-1----:R-:W-:Y:S01]  /*37e0*/  FADD R6, R97, R6 ;  /* 0x0000000661067221 */ /* 0x002fe20000000000 */
[----:B--2---:R-:W-:Y:S01]  /*37f0*/  FADD R7, R123, R7 ;  /* 0x000000077b077221 */ /* 0x004fe20000000000 */
[----:B------:R-:W-:Y:S01]  /*3800*/  UIADD3 UR6, UP0, UR6, 0x20, URZ ;  /* 0x0000002006067890 */ /* 0x000fe2000ff1e03f */
[----:B0-----:R-:W-:-:S02]  /*3810*/  IMAD.SHL.U32 R116, R116, 0x100, RZ ;  /* 0x0000010074747824 */ /* 0x001fc400078e00ff */
[----:B------:R-:W0:Y:S01]  /*3820*/  SHFL.BFLY PT, R97, R6, 0x1, 0x1f ;  /* 0x0c201f0006617f89 */ /* 0x000e2200000e0000 */
[----:B------:R-:W-:-:S03]  /*3830*/  UIADD3.X UR7, URZ, UR7, URZ, UP0, !UPT ;  /* 0x000000073f077290 */ /* 0x000fc600087fe43f */
[----:B------:R-:W1:Y:S01]  /*3840*/  SHFL.BFLY PT, R98, R7, 0x1, 0x1f ;  /* 0x0c201f0007627f89 */ /* 0x000e6200000e0000 */
[----:B------:R-:W-:Y:S02]  /*3850*/  VIADD R116, R116, 0x100 ;  /* 0x0000010074747836 */ /* 0x000fe40000000000 */
[----:B------:R-:W-:-:S03]  /*3860*/  IMAD.U32 R99, RZ, RZ, UR7 ;  /* 0x00000007ff637e24 */ /* 0x000fc6000f8e00ff */
[----:B------:R-:W-:-:S04]  /*3870*/  ISETP.LE.U32.AND P0, PT, R116, UR6, PT ;  /* 0x0000000674007c0c */ /* 0x000fc8000bf03070 */
[----:B------:R-:W-:Y:S01]  /*3880*/  ISETP.GE.U32.AND.EX P0, PT, R99, RZ, PT, P0 ;  /* 0x000000ff6300720c */ /* 0x000fe20003f06100 */
[----:B------:R-:W-:Y:S02]  /*3890*/  IMAD R3, R125, 0x20, R3 ;  /* 0x000000207d037824 */ /* 0x000fe400078e0203 */
[----:B------:R-:W-:Y:S02]  /*38a0*/  IMAD R4, R9, 0x20, R4 ;  /* 0x0000002009047824 */ /* 0x000fe400078e0204 */
[----:B0-----:R-:W-:Y:S01]  /*38b0*/  FADD R97, R6, R97 ;  /* 0x0000006106617221 */ /* 0x001fe20000000000 */
[----:B-1----:R-:W-:-:S03]  /*38c0*/  FADD R98, R7, R98 ;  /* 0x0000006207627221 */ /* 0x002fc60000000000 */
[----:B------:R-:W-:Y:S01]  /*38d0*/  FFMA R8, R122, R8, R97 ;  /* 0x000000087a087223 */ /* 0x000fe20000000061 */
[--C-:B------:R-:W-:Y:S02]  /*38e0*/  IMAD.MOV.U32 R97, RZ, RZ, R103.reuse ;  /* 0x000000ffff617224 */ /* 0x100fe400078e0067 */
[----:B------:R-:W-:Y:S01]  /*38f0*/  FFMA R108, R110, R108, R98 ;  /* 0x0000006c6e6c7223 */ /* 0x000fe20000000062 */
[----:B------:R-:W-:Y:S02]  /*3900*/  IMAD.MOV.U32 R6, RZ, RZ, R103 ;  /* 0x000000ffff067224 */ /* 0x000fe400078e0067 */
[----:B------:R-:W-:Y:S01]  /*3910*/  IMAD.MOV.U32 R7, RZ, RZ, R96 ;  /* 0x000000ffff077224 */ /* 0x000fe200078e0060 */
[----:B------:R-:W-:Y:S02]  /*3920*/  WARPGROUP.DEPBAR.LE gsb0, 0x0 ;  /* 0x00008000000079c5 */ /* 0x000fe40000010000 */
[----:B------:R-:W-:Y:S05]  /*3930*/  @!P0 BRA `(.L_x_1) ;  /* 0xffffffe8004c8947 */ /* 0x000fea000383ffff */
.L_x_0:
[----:B------:R-:W-:Y:S01]  /*3940*/  FMUL R0, R87, 0.25 ;  /* 0x3e80000057007820 */ /* 0x000fe20000400000 */
[----:B------:R-:W-:Y:S01]  /*3950*/  FSETP.GT.AND P0, PT, |R8|, 8.50705917302346158658e+37, PT ;  /* 0x7e8000000800780b */ /* 0x000fe20003f04200 */
[----:B------:R-:W-:Y:S01]  /*3960*/  FMUL R3, R86, 0.25 ;  /* 0x3e80000056037820 */ /* 0x000fe20000400000 */
[----:B------:R-:W-:Y:S01]  /*3970*/  FMUL R5, R82, 0.25 ;  /* 0x3e80000052057820 */ /* 0x000fe20000400000 */
[----:B------:R-:W-:Y:S01]  /*3980*/  FMUL R2, R83, 0.25 ;  /* 0x3e80000053027820 */ /* 0x000fe20000400000 */
[----:B------:R-:W-:Y:S01]  /*3990*/  FSEL R87, R0, R87, P0 ;  /* 0x0000005700577208 */ /* 0x000fe20000000000 */
        /* <DEDUP_REMOVED lines=22> */
[----:B------:R-:W0:Y:S01]  /*3b00*/  S2R R122, SR_TID.X ;  /* 0x00000000007a7919 */ /* 0x000e220000002100 */
        /* <DEDUP_REMOVED lines=9> */
[----:B------:R-:W1:Y:S01]  /*3ba0*/  S2R R109, SR_TID.X ;  /* 0x00000000006d7919 */ /* 0x000e620000002100 */
        /* <DEDUP_REMOVED lines=16> */
[----:B------:R-:W-:Y:S01]  /*3cb0*/  FSETP.GT.AND P1, PT, |R108|, 8.50705917302346158658e+37, PT ;  /* 0x7e8000006c00780b */ /* 0x000fe20003f24200 */
        /* <DEDUP_REMOVED lines=9> */
[----:B0-----:R-:W-:Y:S01]  /*3d50*/  IMAD.SHL.U32 R29, R122, 0x4, RZ ;  /* 0x000000047a1d7824 */ /* 0x001fe200078e00ff */
[----:B------:R-:W-:Y:S01]  /*3d60*/  FSEL R90, R35, R56, P1 ;  /* 0x00000038235a7208 */ /* 0x000fe20000800000 */
[----:B------:R-:W-:Y:S01]  /*3d70*/  FMUL R35, R48, 0.25 ;  /* 0x3e80000030237820 */ /* 0x000fe20000400000 */
[----:B------:R-:W-:Y:S01]  /*3d80*/  FSEL R106, R33, R28, P1 ;  /* 0x0000001c216a7208 */ /* 0x000fe20000800000 */
[----:B------:R-:W0:Y:S01]  /*3d90*/  LDC R115, c[0x0][0x278] ;  /* 0x00009e00ff737b82 */ /* 0x000e220000000800 */
[----:B------:R-:W-:Y:S01]  /*3da0*/  LOP3.LUT R29, R29, 0x3c0, RZ, 0xc0, !PT ;  /* 0x000003c01d1d7812 */ /* 0x000fe200078ec0ff */
        /* <DEDUP_REMOVED lines=11> */
[----:B------:R-:W-:Y:S01]  /*3e60*/  FSETP.GEU.AND P4, PT, |R8|, 1.175494350822287508e-38, PT ;  /* 0x008000000800780b */ /* 0x000fe20003f8e200 */
[----:B------:R-:W-:Y:S01]  /*3e70*/  FMUL R17, R38, 0.25 ;  /* 0x3e80000026117820 */ /* 0x000fe20000400000 */
[----:B------:R-:W-:Y:S01]  /*3e80*/  FSEL R32, R35, R32, P1 ;  /* 0x0000002023207208 */ /* 0x000fe20000800000 */
[----:B------:R-:W-:Y:S01]  /*3e90*/  FMUL R42, R69, 0.25 ;  /* 0x3e800000452a7820 */ /* 0x000fe20000400000 */
[----:B------:R-:W-:Y:S01]  /*3ea0*/  LOP3.LUT R35, R122, 0x7, RZ, 0xc0, !PT ;  /* 0x000000077a237812 */ /* 0x000fe200078ec0ff */
[----:B------:R-:W-:Y:S01]  /*3eb0*/  FMUL R48, R41, 0.25 ;  /* 0x3e80000029307820 */ /* 0x000fe20000400000 */
[----:B------:R-:W-:Y:S01]  /*3ec0*/  FSEL R85, R18, R85, P1 ;  /* 0x0000005512557208 */ /* 0x000fe20000800000 */
[----:B------:R-:W-:Y:S01]  /*3ed0*/  FMUL R18, R77, 0.25 ;  /* 0x3e8000004d127820 */ /* 0x000fe20000400000 */
[C---:B------:R-:W-:Y:S01]  /*3ee0*/  LEA R33, R35.reuse, UR21, 0x4 ;  /* 0x0000001523217c11 */ /* 0x040fe2000f8e20ff */
[----:B------:R-:W-:Y:S01]  /*3ef0*/  FMUL R39, R52, 0.25 ;  /* 0x3e80000034277820 */ /* 0x000fe20000400000 */
[----:B------:R-:W-:Y:S01]  /*3f00*/  FSEL R81, R20, R81, P1 ;  /* 0x0000005114517208 */ /* 0x000fe20000800000 */
[----:B------:R-:W-:Y:S01]  /*3f10*/  FMUL R9, R78, 0.25 ;  /* 0x3e8000004e097820 */ /* 0x000fe20000400000 */
[----:B------:R-:W-:Y:S01]  /*3f20*/  FSETP.GEU.AND P3, PT, R8, 1.175494350822287508e-38, PT ;  /* 0x008000000800780b */ /* 0x000fe20003f6e000 */
[----:B------:R-:W-:Y:S01]  /*3f30*/  IMAD R40, R35, -0x8, R33 ;  /* 0xfffffff823287824 */ /* 0x000fe200078e0221 */
[----:B------:R-:W-:Y:S01]  /*3f40*/  FSEL R20, R19, R80, P1 ;  /* 0x0000005013147208 */ /* 0x000fe20000800000 */
[----:B------:R-:W-:Y:S01]  /*3f50*/  FMUL R19, R72, 0.25 ;  /* 0x3e80000048137820 */ /* 0x000fe20000400000 */
[----:B------:R-:W-:Y:S01]  /*3f60*/  FSEL R107, R28, R25, P1 ;  /* 0x000000191c6b7208 */ /* 0x000fe20000800000 */
[----:B------:R-:W-:-:S02]  /*3f70*/  IMAD.IADD R35, R29, 0x1, R40 ;  /* 0x000000011d237824 */ /* 0x000fc400078e0228 */
[----:B------:R-:W-:Y:S01]  /*3f80*/  FMUL R29, R8, 8388608 ;  /* 0x4b000000081d7820 */ /* 0x000fe20000400000 */
[----:B-1----:R-:W-:Y:S01]  /*3f90*/  SHF.R.U32.HI R109, RZ, 0x8, R109 ;  /* 0x00000008ff6d7819 */ /* 0x002fe2000001166d */
[----:B------:R-:W-:Y:S01]  /*3fa0*/  FMUL R25, R108, 8388608 ;  /* 0x4b0000006c197820 */ /* 0x000fe20000400000 */
[----:B------:R-:W-:Y:S01]  /*3fb0*/  FSEL R38, R17, R38, P0 ;  /* 0x0000002611267208 */ /* 0x000fe20000000000 */
[----:B------:R-:W-:Y:S01]  /*3fc0*/  FMUL R17, R34, 0.25 ;  /* 0x3e80000022117820 */ /* 0x000fe20000400000 */
[----:B------:R-:W-:Y:S01]  /*3fd0*/  FSEL R28, R29, R8, !P3 ;  /* 0x000000081d1c7208 */ /* 0x000fe20005800000 */
[----:B------:R-:W-:Y:S01]  /*3fe0*/  @P0 FMUL R8, R8, 0.25 ;  /* 0x3e80000008080820 */ /* 0x000fe20000400000 */
[----:B------:R-:W-:Y:S01]  /*3ff0*/  FSEL R77, R18, R77, P1 ;  /* 0x0000004d124d7208 */ /* 0x000fe20000800000 */
[----:B------:R-:W-:Y:S01]  /*4000*/  FMUL R22, R73, 0.25 ;  /* 0x3e80000049167820 */ /* 0x000fe20000400000 */
[----:B------:R-:W-:Y:S01]  /*4010*/  FSEL R18, R19, R72, P1 ;  /* 0x0000004813127208 */ /* 0x000fe20000800000 */
[----:B------:R-:W-:Y:S01]  /*4020*/  @!P4 FMUL R8, R8, 16777216 ;  /* 0x4b8000000808c820 */ /* 0x000fe20000400000 */
[----:B------:R-:W-:Y:S01]  /*4030*/  FSEL R19, R42, R69, P1 ;  /* 0x000000452a137208 */ /* 0x000fe20000800000 */
[----:B------:R-:W-:Y:S01]  /*4040*/  FMUL R42, R57, 0.25 ;  /* 0x3e800000392a7820 */ /* 0x000fe20000400000 */
[----:B------:R-:W-:Y:S01]  /*4050*/  FSETP.GEU.AND P2, PT, R108, 1.175494350822287508e-38, PT ;  /* 0x008000006c00780b */ /* 0x000fe20003f4e000 */
[----:B------:R-:W-:Y:S01]  /*4060*/  FMUL R54, R53, 0.25 ;  /* 0x3e80000035367820 */ /* 0x000fe20000400000 */
[----:B------:R-:W-:Y:S01]  /*4070*/  SGXT.U32 R109, R109, 0x1 ;  /* 0x000000016d6d781a */ /* 0x000fe20000000000 */
[----:B------:R-:W1:Y:S01]  /*4080*/  MUFU.RCP R8, R8 ;  /* 0x0000000800087308 */ /* 0x000e620000001000 */
[----:B------:R-:W-:Y:S01]  /*4090*/  FSEL R34, R17, R34, P0 ;  /* 0x0000002211227208 */ /* 0x000fe20000000000 */
[----:B------:R-:W-:Y:S01]  /*40a0*/  FMUL R17, R84, 0.25 ;  /* 0x3e80000054117820 */ /* 0x000fe20000400000 */
[----:B------:R-:W-:Y:S01]  /*40b0*/  FSEL R25, R25, R108, !P2 ;  /* 0x0000006c19197208 */ /* 0x000fe20005000000 */
[----:B0-----:R-:W-:Y:S01]  /*40c0*/  IMAD R67, R109, R115, RZ ;  /* 0x000000736d437224 */ /* 0x001fe200078e02ff */
[----:B------:R-:W-:Y:S01]  /*40d0*/  FSEL R57, R42, R57, P1 ;  /* 0x000000392a397208 */ /* 0x000fe20000800000 */
[----:B------:R-:W-:Y:S01]  /*40e0*/  FMUL R42, R49, 0.25 ;  /* 0x3e800000312a7820 */ /* 0x000fe20000400000 */
[----:B------:R-:W-:Y:S01]  /*40f0*/  FMUL R109, R24, 0.25 ;  /* 0x3e800000186d7820 */ /* 0x000fe20000400000 */
[----:B------:R-:W-:Y:S01]  /*4100*/  FSEL R99, R48, R41, P1 ;  /* 0x0000002930637208 */ /* 0x000fe20000800000 */
[----:B------:R-:W-:Y:S01]  /*4110*/  VIADD R110, R25, 0xc0cafb0d ;  /* 0xc0cafb0d196e7836 */ /* 0x000fe20000000000 */
[----:B------:R-:W-:Y:S01]  /*4120*/  FSEL R84, R17, R84, P1 ;  /* 0x0000005411547208 */ /* 0x000fe20000800000 */
[----:B------:R-:W-:-:S02]  /*4130*/  VIADD R41, R28, 0xc0cafb0d ;  /* 0xc0cafb0d1c297836 */ /* 0x000fc40000000000 */
[----:B------:R-:W-:Y:S01]  /*4140*/  FMUL R17, R76, 0.25 ;  /* 0x3e8000004c117820 */ /* 0x000fe20000400000 */
[----:B------:R-:W-:Y:S01]  /*4150*/  FSEL R92, R39, R52, P1 ;  /* 0x00000034275c7208 */ /* 0x000fe20000800000 */
[----:B------:R-:W-:Y:S01]  /*4160*/  FMUL R39, R44, 0.25 ;  /* 0x3e8000002c277820 */ /* 0x000fe20000400000 */
[----:B------:R-:W-:Y:S01]  /*4170*/  FSEL R93, R42, R49, P1 ;  /* 0x000000312a5d7208 */ /* 0x000fe20000800000 */
[----:B------:R-:W-:Y:S01]  /*4180*/  FMUL R42, R45, 0.25 ;  /* 0x3e8000002d2a7820 */ /* 0x000fe20000400000 */
[----:B------:R-:W-:Y:S01]  /*4190*/  FSEL R109, R109, R24, P1 ;  /* 0x000000186d6d7208 */ /* 0x000fe20000800000 */
[C---:B------:R-:W-:Y:S01]  /*41a0*/  IMAD.SHL.U32 R24, R122.reuse, 0x8, RZ ;  /* 0x000000087a187824 */ /* 0x040fe200078e00ff */
[----:B------:R-:W-:Y:S01]  /*41b0*/  LOP3.LUT R120, R122, 0x8, RZ, 0xc0, !PT ;  /* 0x000000087a787812 */ /* 0x000fe200078ec0ff */
[----:B------:R-:W-:Y:S01]  /*41c0*/  @!P4 FMUL R10, R10, 16777216 ;  /* 0x4b8000000a0ac820 */ /* 0x000fe20000400000 */
[----:B------:R-:W-:Y:S01]  /*41d0*/  LOP3.LUT R110, R110, 0xff800000, RZ, 0xc0, !PT ;  /* 0xff8000006e6e7812 */ /* 0x000fe200078ec0ff */
[----:B------:R-:W-:Y:S01]  /*41e0*/  @!P4 FMUL R7, R7, 16777216 ;  /* 0x4b8000000707c820 */ /* 0x000fe20000400000 */
[----:B------:R-:W-:Y:S01]  /*41f0*/  FSEL R9, R9, R78, P0 ;  /* 0x0000004e09097208 */ /* 0x000fe20000000000 */
[----:B------:R-:W-:Y:S01]  /*4200*/  IMAD R40, R120, 0x200, R33 ;  /* 0x0000020078287824 */ /* 0x000fe200078e0221 */
[----:B------:R-:W-:Y:S01]  /*4210*/  LOP3.LUT R41, R41, 0xff800000, RZ, 0xc0, !PT ;  /* 0xff80000029297812 */ /* 0x000fe200078ec0ff */
[----:B------:R-:W-:Y:S01]  /*4220*/  @!P4 FMUL R6, R6, 16777216 ;  /* 0x4b8000000606c820 */ /* 0x000fe20000400000 */
[----:B------:R-:W-:Y:S01]  /*4230*/  FSEL R76, R17, R76, P1 ;  /* 0x0000004c114c7208 */ /* 0x000fe20000800000 */
[----:B------:R-:W-:Y:S01]  /*4240*/  @!P4 FMUL R9, R9, 16777216 ;  /* 0x4b8000000909c820 */ /* 0x000fe20000400000 */
[----:B------:R-:W-:Y:S01]  /*4250*/  FSEL R17, R22, R73, P1 ;  /* 0x0000004916117208 */ /* 0x000fe20000800000 */
[----:B------:R-:W-:Y:S01]  /*4260*/  FMUL R22, R65, 0.25 ;  /* 0x3e80000041167820 */ /* 0x000fe20000400000 */
[----:B------:R-:W-:Y:S01]  /*4270*/  FSEL R45, R42, R45, P1 ;  /* 0x0000002d2a2d7208 */ /* 0x000fe20000800000 */
[----:B------:R-:W-:Y:S01]  /*4280*/  FMUL R42, R37, 0.25 ;  /* 0x3e800000252a7820 */ /* 0x000fe20000400000 */
[----:B------:R-:W-:Y:S01]  /*4290*/  FSEL R44, R39, R44, P1 ;  /* 0x0000002c272c7208 */ /* 0x000fe20000800000 */
[----:B------:R-:W-:Y:S01]  /*42a0*/  FMUL R39, R36, 0.25 ;  /* 0x3e80000024277820 */ /* 0x000fe20000400000 */
[----:B------:R-:W-:Y:S01]  /*42b0*/  LOP3.LUT R73, R24, 0xf80, RZ, 0xc0, !PT ;  /* 0x00000f8018497812 */ /* 0x000fe200078ec0ff */
[----:B------:R-:W-:Y:S01]  /*42c0*/  @!P4 FMUL R0, R0, 16777216 ;  /* 0x4b8000000000c820 */ /* 0x000fe20000400000 */
[----:B------:R-:W-:Y:S01]  /*42d0*/  FSEL R98, RZ, -23, P2 ;  /* 0xc1b80000ff627808 */ /* 0x000fe20001000000 */
[----:B------:R-:W-:Y:S01]  /*42e0*/  @!P4 FMUL R11, R11, 16777216 ;  /* 0x4b8000000b0bc820 */ /* 0x000fe20000400000 */
[----:B------:R-:W-:Y:S01]  /*42f0*/  I2FP.F32.S32 R29, R110 ;  /* 0x0000006e001d7245 */ /* 0x000fe20000201400 */
[----:B------:R-:W-:Y:S01]  /*4300*/  @!P4 FMUL R12, R12, 16777216 ;  /* 0x4b8000000c0cc820 */ /* 0x000fe20000400000 */
[----:B------:R-:W-:Y:S01]  /*4310*/  FSEL R24, RZ, -23, P3 ;  /* 0xc1b80000ff187808 */ /* 0x000fe20001800000 */
[----:B------:R-:W-:Y:S01]  /*4320*/  @!P4 FMUL R87, R87, 16777216 ;  /* 0x4b8000005757c820 */ /* 0x000fe20000400000 */
[----:B------:R-:W-:Y:S01]  /*4330*/  I2FP.F32.S32 R33, R41 ;  /* 0x0000002900217245 */ /* 0x000fe20000201400 */
[----:B------:R-:W-:Y:S01]  /*4340*/  @!P4 FMUL R86, R86, 16777216 ;  /* 0x4b8000005656c820 */ /* 0x000fe20000400000 */
        /* <DEDUP_REMOVED lines=23> */
[----:B------:R-:W-:Y:S01]  /*44c0*/  FSETP.GEU.AND P2, PT, |R108|, 1.175494350822287508e-38, PT ;  /* 0x008000006c00780b */ /* 0x000fe20003f4e200 */
[----:B------:R-:W-:Y:S01]  /*44d0*/  FFMA.FTZ R98, R29, 1.1920928955078125e-07, R98 ;  /* 0x340000001d627823 */ /* 0x000fe20000010062 */
[----:B------:R-:W-:Y:S01]  /*44e0*/  FSEL R91, R54, R53, P1 ;  /* 0x00000035365b7208 */ /* 0x000fe20000800000 */
[----:B------:R-:W-:Y:S01]  /*44f0*/  FFMA.FTZ R24, R33, 1.1920928955078125e-07, R24 ;  /* 0x3400000021187823 */ /* 0x000fe20000010018 */
[----:B------:R-:W-:Y:S01]  /*4500*/  LEA.HI R120, R120, R35, RZ, 0x1f ;  /* 0x0000002378787211 */ /* 0x000fe200078ff8ff */
[----:B-1----:R-:W-:Y:S01]  /*4510*/  FMUL R80, R8, R10 ;  /* 0x0000000a08507220 */ /* 0x002fe20000400000 */
[----:B------:R-:W-:Y:S01]  /*4520*/  FSEL R22, R22, R65, P1 ;  /* 0x0000004116167208 */ /* 0x000fe20000800000 */
[----:B------:R-:W-:Y:S01]  /*4530*/  FMUL R48, R8, R9 ;  /* 0x0000000908307220 */ /* 0x000fe20000400000 */
[----:B------:R-:W-:Y:S01]  /*4540*/  FSEL R101, R42, R37, P1 ;  /* 0x000000252a657208 */ /* 0x000fe20000800000 */
[C---:B------:R-:W-:Y:S01]  /*4550*/  FMUL R43, R8.reuse, R7 ;  /* 0x00000007082b7220 */ /* 0x040fe20000400000 */
[----:B------:R-:W-:Y:S01]  /*4560*/  FSEL R36, R39, R36, P1 ;  /* 0x0000002427247208 */ /* 0x000fe20000800000 */
[C---:B------:R-:W-:Y:S01]  /*4570*/  FMUL R49, R8.reuse, R6 ;  /* 0x0000000608317220 */ /* 0x040fe20000400000 */
        /* <DEDUP_REMOVED lines=27> */
[----:B------:R-:W-:Y:S01]  /*4730*/  FMUL R9, R8, R26 ;  /* 0x0000001a08097220 */ /* 0x000fe20000400000 */
[----:B------:R-:W-:-:S02]  /*4740*/  IMAD.IADD R8, R25, 0x1, -R110 ;  /* 0x0000000119087824 */ /* 0x000fc400078e0a6e */
[----:B------:R-:W-:Y:S01]  /*4750*/  @P1 FMUL R108, R108, 0.25 ;  /* 0x3e8000006c6c1820 */ /* 0x000fe20000400000 */
[----:B------:R-:W-:Y:S02]  /*4760*/  IMAD.MOV.U32 R13, RZ, RZ, 0x3dc6b27f ;  /* 0x3dc6b27fff0d7424 */ /* 0x000fe400078e00ff */
[----:B------:R-:W-:Y:S01]  /*4770*/  FMUL R21, R68, 0.25 ;  /* 0x3e80000044157820 */ /* 0x000fe20000400000 */
[----:B------:R-:W-:Y:S01]  /*4780*/  FADD R8, R8, -1 ;  /* 0xbf80000008087421 */ /* 0x000fe20000000000 */
[----:B------:R-:W-:Y:S02]  /*4790*/  IMAD.IADD R2, R28, 0x1, -R41 ;  /* 0x000000011c027824 */ /* 0x000fe400078e0a29 */
[----:B------:R-:W-:Y:S01]  /*47a0*/  @!P2 FMUL R108, R108, 16777216 ;  /* 0x4b8000006c6ca820 */ /* 0x000fe20000400000 */
[----:B------:R-:W-:Y:S01]  /*47b0*/  @!P2 FMUL R104, R104, 16777216 ;  /* 0x4b8000006868a820 */ /* 0x000fe20000400000 */
[----:B------:R-:W-:Y:S01]  /*47c0*/  FFMA.FTZ R5, R8, R13, -0.16845393180847167969 ;  /* 0xbe2c7f3008057423 */ /* 0x000fe2000001000d */
[----:B------:R-:W-:Y:S01]  /*47d0*/  FADD R2, R2, -1 ;  /* 0xbf80000002027421 */ /* 0x000fe20000000000 */
[----:B------:R-:W-:Y:S01]  /*47e0*/  FSEL R21, R21, R68, P1 ;  /* 0x0000004415157208 */ /* 0x000fe20000800000 */
[----:B------:R-:W-:Y:S01]  /*47f0*/  @!P2 FMUL R106, R106, 16777216 ;  /* 0x4b8000006a6aa820 */ /* 0x000fe20000400000 */
[----:B------:R-:W-:Y:S01]  /*4800*/  FFMA.FTZ R5, R8, R5, 0.1716887056827545166 ;  /* 0x3e2fcf2a08057423 */ /* 0x000fe20000010005 */
[----:B------:R-:W0:Y:S01]  /*4810*/  MUFU.RCP R108, R108 ;  /* 0x0000006c006c7308 */ /* 0x000e220000001000 */
[----:B------:R-:W-:Y:S01]  /*4820*/  FFMA.FTZ R13, R2, R13, -0.16845393180847167969 ;  /* 0xbe2c7f30020d7423 */ /* 0x000fe2000001000d */
[----:B------:R-:W-:Y:S01]  /*4830*/  @!P2 FMUL R107, R107, 16777216 ;  /* 0x4b8000006b6ba820 */ /* 0x000fe20000400000 */
[----:B------:R-:W-:Y:S01]  /*4840*/  FFMA.FTZ R5, R8, R5, -0.17900948226451873779 ;  /* 0xbe374e4308057423 */ /* 0x000fe20000010005 */
[----:B------:R-:W-:Y:S01]  /*4850*/  @!P2 FMUL R109, R109, 16777216 ;  /* 0x4b8000006d6da820 */ /* 0x000fe20000400000 */
[----:B------:R-:W-:Y:S01]  /*4860*/  FFMA.FTZ R15, R2, R13, 0.1716887056827545166 ;  /* 0x3e2fcf2a020f7423 */ /* 0x000fe2000001000d */
[----:B------:R-:W-:Y:S01]  /*4870*/  @!P2 FMUL R21, R21, 16777216 ;  /* 0x4b8000001515a820 */ /* 0x000fe20000400000 */
[----:B------:R-:W-:Y:S01]  /*4880*/  FFMA.FTZ R5, R8, R5, 0.20512372255325317383 ;  /* 0x3e520bf408057423 */ /* 0x000fe20000010005 */
[----:B------:R-:W-:-:S02]  /*4890*/  IMAD.IADD R73, R73, 0x1, R40 ;  /* 0x0000000149497824 */ /* 0x000fc400078e0228 */
[----:B------:R-:W-:Y:S01]  /*48a0*/  FFMA.FTZ R15, R2, R15, -0.17900948226451873779 ;  /* 0xbe374e43020f7423 */ /* 0x000fe2000001000f */
[----:B------:R-:W-:Y:S01]  /*48b0*/  F2FP.BF16.F32.PACK_AB R6, R6, R9 ;  /* 0x000000090606723e */ /* 0x000fe200000010ff */
[----:B------:R-:W-:Y:S01]  /*48c0*/  FFMA.FTZ R5, R8, R5, -0.24046532809734344482 ;  /* 0xbe763c8b08057423 */ /* 0x000fe20000010005 */
[----:B------:R-:W-:Y:S01]  /*48d0*/  F2FP.BF16.F32.PACK_AB R7, R7, R0 ;  /* 0x000000000707723e */ /* 0x000fe200000010ff */
[----:B------:R-:W-:Y:S01]  /*48e0*/  FFMA.FTZ R15, R2, R15, 0.20512372255325317383 ;  /* 0x3e520bf4020f7423 */ /* 0x000fe2000001000f */
[----:B------:R-:W-:Y:S01]  /*48f0*/  FMUL R23, R64, 0.25 ;  /* 0x3e80000040177820 */ /* 0x000fe20000400000 */
[----:B------:R-:W-:Y:S01]  /*4900*/  FFMA.FTZ R5, R8, R5, 0.28857114911079406738 ;  /* 0x3e93bf9908057423 */ /* 0x000fe20000010005 */
[----:B------:R-:W-:Y:S01]  /*4910*/  FMUL R88, R61, 0.25 ;  /* 0x3e8000003d587820 */ /* 0x000fe20000400000 */
[----:B------:R-:W-:Y:S01]  /*4920*/  FFMA.FTZ R15, R2, R15, -0.24046532809734344482 ;  /* 0xbe763c8b020f7423 */ /* 0x000fe2000001000f */
[C---:B0-----:R-:W-:Y:S01]  /*4930*/  FMUL R104, R108.reuse, R104 ;  /* 0x000000686c687220 */ /* 0x041fe20000400000 */
[C---:B------:R-:W-:Y:S01]  /*4940*/  FMUL R4, R108.reuse, R106 ;  /* 0x0000006a6c047220 */ /* 0x040fe20000400000 */
[C---:B------:R-:W-:Y:S01]  /*4950*/  FMUL R109, R108.reuse, R109 ;  /* 0x0000006d6c6d7220 */ /* 0x040fe20000400000 */
[----:B------:R-:W-:Y:S01]  /*4960*/  FMUL R107, R108, R107 ;  /* 0x0000006b6c6b7220 */ /* 0x000fe20000400000 */
[----:B------:R-:W-:Y:S01]  /*4970*/  FFMA.FTZ R5, R8, R5, -0.36067417263984680176 ;  /* 0xbeb8aa4908057423 */ /* 0x000fe20000010005 */
[----:B------:R-:W-:Y:S01]  /*4980*/  FMUL R87, R108, R21 ;  /* 0x000000156c577220 */ /* 0x000fe20000400000 */
[----:B------:R-:W-:Y:S01]  /*4990*/  FFMA.FTZ R21, R2, R15, 0.28857114911079406738 ;  /* 0x3e93bf9902157423 */ /* 0x000fe2000001000f */
[----:B------:R-:W-:Y:S01]  /*49a0*/  F2FP.BF16.F32.PACK_AB R4, R4, R109 ;  /* 0x0000006d0404723e */ /* 0x000fe200000010ff */
[----:B------:R-:W-:Y:S01]  /*49b0*/  FFMA.FTZ R15, R8, R5, 0.48089820146560668945 ;  /* 0x3ef6384a080f7423 */ /* 0x000fe20000010005 */
[----:B------:R-:W-:Y:S01]  /*49c0*/  F2FP.BF16.F32.PACK_AB R5, R104, R107 ;  /* 0x0000006b6805723e */ /* 0x000fe200000010ff */
[----:B------:R-:W-:Y:S01]  /*49d0*/  BAR.SYNC.DEFER_BLOCKING 0x0 ;  /* 0x0000000000007b1d */ /* 0x000fe20000010000 */
[----:B------:R-:W-:Y:S01]  /*49e0*/  FMUL R89, R60, 0.25 ;  /* 0x3e8000003c597820 */ /* 0x000fe20000400000 */
[----:B------:R-:W-:Y:S01]  /*49f0*/  FFMA.FTZ R21, R2, R21, -0.36067417263984680176 ;  /* 0xbeb8aa4902157423 */ /* 0x000fe20000010015 */
[----:B------:R-:W-:Y:S01]  /*4a00*/  FSEL R23, R23, R64, P1 ;  /* 0x0000004017177208 */ /* 0x000fe20000800000 */
[----:B------:R-:W-:Y:S01]  /*4a10*/  FFMA.FTZ R15, R8, R15, -0.72134751081466674805 ;  /* 0xbf38aa3b080f7423 */ /* 0x000fe2000001000f */
[----:B------:R-:W-:Y:S01]  /*4a20*/  FSEL R88, R88, R61, P1 ;  /* 0x0000003d58587208 */ /* 0x000fe20000800000 */
[----:B------:R-:W-:Y:S01]  /*4a30*/  FFMA.FTZ R21, R2, R21, 0.48089820146560668945 ;  /* 0x3ef6384a02157423 */ /* 0x000fe20000010015 */
[----:B------:R-:W-:Y:S01]  /*4a40*/  FSEL R89, R89, R60, P1 ;  /* 0x0000003c59597208 */ /* 0x000fe20000800000 */
[----:B------:R-:W-:Y:S01]  /*4a50*/  FMUL R15, R8, R15 ;  /* 0x0000000f080f7220 */ /* 0x000fe20000400000 */
[----:B------:R-:W-:Y:S01]  /*4a60*/  ISETP.GE.U32.AND P1, PT, R25, 0x7f800000, PT ;  /* 0x7f8000001900780c */ /* 0x000fe20003f26070 */
[----:B------:R-:W-:Y:S01]  /*4a70*/  FFMA.FTZ R21, R2, R21, -0.72134751081466674805 ;  /* 0xbf38aa3b02157423 */ /* 0x000fe20000010015 */
[----:B------:R-:W-:Y:S01]  /*4a80*/  @!P2 FMUL R36, R36, 16777216 ;  /* 0x4b8000002424a820 */ /* 0x000fe20000400000 */
[----:B------:R-:W-:Y:S01]  /*4a90*/  FMUL R15, R8, R15 ;  /* 0x0000000f080f7220 */ /* 0x000fe20000400000 */
[----:B------:R-:W-:Y:S01]  /*4aa0*/  @!P2 FMUL R32, R32, 16777216 ;  /* 0x4b8000002020a820 */ /* 0x000fe20000400000 */
[----:B------:R-:W-:Y:S01]  /*4ab0*/  FMUL R21, R2, R21 ;  /* 0x0000001502157220 */ /* 0x000fe20000400000 */
[----:B------:R-:W-:Y:S01]  /*4ac0*/  LOP3.LUT R117, R122, 0x1ff, RZ, 0xc0, !PT ;  /* 0x000001ff7a757812 */ /* 0x000fe200078ec0ff */
[----:B------:R-:W-:Y:S01]  /*4ad0*/  FFMA.FTZ R15, R8, 1.4426950216293334961, R15 ;  /* 0x3fb8aa3b080f7823 */ /* 0x000fe2000001000f */
[----:B------:R-:W-:Y:S01]  /*4ae0*/  FMUL R13, R108, R36 ;  /* 0x000000246c0d7220 */ /* 0x000fe20000400000 */
[----:B------:R-:W-:Y:S01]  /*4af0*/  FMUL R21, R2, R21 ;  /* 0x0000001502157220 */ /* 0x000fe20000400000 */
[----:B------:R-:W-:Y:S01]  /*4b00*/  FMUL R14, R108, R32 ;  /* 0x000000206c0e7220 */ /* 0x000fe20000400000 */
[----:B------:R-:W-:Y:S01]  /*4b10*/  LEA R117, R117, UR21, 0x4 ;  /* 0x0000001575757c11 */ /* 0x000fe2000f8e20ff */
[----:B------:R-:W-:Y:S01]  /*4b20*/  @!P2 FMUL R85, R85, 16777216 ;  /* 0x4b8000005555a820 */ /* 0x000fe20000400000 */
[----:B------:R-:W-:-:S02]  /*4b30*/  @P1 IMAD.MOV.U32 R8, RZ, RZ, 0x7f800000 ;  /* 0x7f800000ff081424 */ /* 0x000fc400078e00ff */
[----:B------:R-:W-:Y:S01]  /*4b40*/  FFMA.FTZ R21, R2, 1.4426950216293334961, R21 ;  /* 0x3fb8aa3b02157823 */ /* 0x000fe20000010015 */
[----:B------:R-:W-:Y:S01]  /*4b50*/  STSM.16.M88.4 [R73], R4 ;  /* 0x0000000449007844 */ /* 0x000fe20000000200 */
[----:B------:R-:W-:Y:S01]  /*4b60*/  FADD R2, R98, R15 ;  /* 0x0000000f62027221 */ /* 0x000fe20000000000 */
[----:B------:R-:W-:Y:S01]  /*4b70*/  @P1 FFMA.FTZ R2, R25, R8, +INF ;  /* 0x7f80000019021423 */ /* 0x000fe20000010008 */
[----:B------:R-:W-:Y:S01]  /*4b80*/  F2FP.BF16.F32.PACK_AB R8, R13, R14 ;  /* 0x0000000e0d08723e */ /* 0x000fe200000010ff */
[----:B------:R-:W-:Y:S01]  /*4b90*/  BAR.SYNC.DEFER_BLOCKING 0x0 ;  /* 0x0000000000007b1d */ /* 0x000fe20000010000 */
[----:B------:R-:W-:Y:S01]  /*4ba0*/  F2FP.BF16.F32.PACK_AB R10, R10, R12 ;  /* 0x0000000c0a0a723e */ /* 0x000fe200000010ff */
        /* <DEDUP_REMOVED lines=22> */
[----:B------:R-:W-:Y:S01]  /*4d10*/  LDS.128 R12, [R117] ;  /* 0x00000000750c7984 */ /* 0x000fe20000000c00 */
[----:B------:R-:W-:Y:S01]  /*4d20*/  @!P2 FMUL R101, R101, 16777216 ;  /* 0x4b8000006565a820 */ /* 0x000fe20000400000 */
[----:B------:R-:W-:Y:S01]  /*4d30*/  @!P2 FMUL R102, R102, 16777216 ;  /* 0x4b8000006666a820 */ /* 0x000fe20000400000 */
[----:B------:R-:W-:Y:S01]  /*4d40*/  ISETP.GE.U32.AND P2, PT, R28, 0x7f800000, PT ;  /* 0x7f8000001c00780c */ /* 0x000fe20003f46070 */
[----:B------:R-:W-:Y:S01]  /*4d50*/  FADD R0, R24, R21 ;  /* 0x0000001518007221 */ /* 0x000fe20000000000 */
[C---:B------:R-:W-:Y:S01]  /*4d60*/  FMUL R101, R108.reuse, R101 ;  /* 0x000000656c657220 */ /* 0x040fe20000400000 */
[C---:B------:R-:W-:Y:S01]  /*4d70*/  FMUL R102, R108.reuse, R102 ;  /* 0x000000666c667220 */ /* 0x040fe20000400000 */
[----:B------:R-:W-:Y:S01]  /*4d80*/  F2FP.BF16.F32.PACK_AB R11, R11, R16 ;  /* 0x000000100b0b723e */ /* 0x000fe200000010ff */
[C---:B------:R-:W-:Y:S01]  /*4d90*/  FMUL R41, R108.reuse, R76 ;  /* 0x0000004c6c297220 */ /* 0x040fe20000400000 */
[C---:B------:R-:W-:Y:S01]  /*4da0*/  FMUL R95, R108.reuse, R23 ;  /* 0x000000176c5f7220 */ /* 0x040fe20000400000 */
[C---:B------:R-:W-:Y:S01]  /*4db0*/  FMUL R45, R108.reuse, R45 ;  /* 0x0000002d6c2d7220 */ /* 0x040fe20000400000 */
[C---:B------:R-:W-:Y:S01]  /*4dc0*/  FMUL R44, R108.reuse, R44 ;  /* 0x0000002c6c2c7220 */ /* 0x040fe20000400000 */
[C---:B------:R-:W-:Y:S01]  /*4dd0*/  FMUL R76, R108.reuse, R99 ;  /* 0x000000636c4c7220 */ /* 0x040fe20000400000 */
[----:B------:R-:W-:Y:S01]  /*4de0*/  FMUL R23, R108, R100 ;  /* 0x000000646c177220 */ /* 0x000fe20000400000 */
[----:B------:R-:W-:Y:S01]  /*4df0*/  F2FP.BF16.F32.PACK_AB R46, R46, R105 ;  /* 0x000000692e2e723e */ /* 0x000fe200000010ff */
[C---:B------:R-:W-:Y:S01]  /*4e00*/  FMUL R63, R108.reuse, R85 ;  /* 0x000000556c3f7220 */ /* 0x040fe20000400000 */
[----:B------:R-:W-:Y:S01]  /*4e10*/  @P2 IMAD.MOV.U32 R9, RZ, RZ, 0x7f800000 ;  /* 0x7f800000ff092424 */ /* 0x000fe200078e00ff */
[----:B------:R-:W-:Y:S01]  /*4e20*/  F2FP.BF16.F32.PACK_AB R45, R45, R76 ;  /* 0x0000004c2d2d723e */ /* 0x000fe200000010ff */
[----:B------:R-:W-:Y:S01]  /*4e30*/  FMUL R51, R108, R17 ;  /* 0x000000116c337220 */ /* 0x000fe20000400000 */
[----:B------:R-:W-:Y:S01]  /*4e40*/  F2FP.BF16.F32.PACK_AB R44, R44, R23 ;  /* 0x000000172c2c723e */ /* 0x000fe200000010ff */
[----:B------:R-:W-:Y:S01]  /*4e50*/  @P2 FFMA.FTZ R0, R28, R9, +INF ;  /* 0x7f8000001c002423 */ /* 0x000fe20000010009 */
[----:B------:R-:W-:Y:S01]  /*4e60*/  F2FP.BF16.F32.PACK_AB R9, R101, R102 ;  /* 0x000000666509723e */ /* 0x000fe200000010ff */
[----:B------:R-:W-:Y:S01]  /*4e70*/  BAR.SYNC.DEFER_BLOCKING 0x0 ;  /* 0x0000000000007b1d */ /* 0x000fe20000010000 */
[----:B------:R-:W-:Y:S01]  /*4e80*/  F2FP.BF16.F32.PACK_AB R47, R47, R103 ;  /* 0x000000672f2f723e */ /* 0x000fe200000010ff */
        /* <DEDUP_REMOVED lines=9> */
[----:B------:R-:W-:Y:S01]  /*4f20*/  F2FP.BF16.F32.PACK_AB R17, R17, R18 ;  /* 0x000000121111723e */ /* 0x000fe200000010ff */
[----:B------:R-:W-:Y:S01]  /*4f30*/  FMUL R90, R108, R90 ;  /* 0x0000005a6c5a7220 */ /* 0x000fe20000400000 */
[----:B------:R-:W-:Y:S01]  /*4f40*/  F2FP.BF16.F32.PACK_AB R16, R92, R19 ;  /* 0x000000135c10723e */ /* 0x000fe200000010ff */
[----:B------:R-:W0:Y:S01]  /*4f50*/  S2R R121, SR_CTAID.X ;  /* 0x0000000000797919 */ /* 0x000e220000002500 */
[----:B------:R-:W-:Y:S01]  /*4f60*/  F2FP.BF16.F32.PACK_AB R18, R29, R56 ;  /* 0x000000381d12723e */ /* 0x000fe200000010ff */
[----:B------:R-:W-:Y:S01]  /*4f70*/  IMAD R69, R115, 0x2, R67 ;  /* 0x0000000273457824 */ /* 0x000fe200078e0243 */
[----:B------:R-:W-:Y:S01]  /*4f80*/  F2FP.BF16.F32.PACK_AB R19, R55, R37 ;  /* 0x000000253713723e */ /* 0x000fe200000010ff */
[C---:B------:R-:W-:Y:S01]  /*4f90*/  FMUL R86, R108.reuse, R22 ;  /* 0x000000166c567220 */ /* 0x040fe20000400000 */
[C---:B------:R-:W-:Y:S01]  /*4fa0*/  FMUL R50, R108.reuse, R77 ;  /* 0x0000004d6c327220 */ /* 0x040fe20000400000 */
[C---:B------:R-:W-:Y:S01]  /*4fb0*/  IMAD R71, R115.reuse, 0x2, R69 ;  /* 0x0000000273477824 */ /* 0x040fe200078e0245 */
[----:B------:R-:W1:Y:S01]  /*4fc0*/  LDC.64 R76, c[0x0][0x228] ;  /* 0x00008a00ff4c7b82 */ /* 0x000e620000000a00 */
[----:B------:R-:W-:Y:S01]  /*4fd0*/  ULDC.64 UR4, c[0x0][0x270] ;  /* 0x00009c0000047ab9 */ /* 0x000fe20000000a00 */
[C---:B------:R-:W-:Y:S01]  /*4fe0*/  FMUL R83, R108.reuse, R84 ;  /* 0x000000546c537220 */ /* 0x040fe20000400000 */
[----:B------:R-:W-:Y:S01]  /*4ff0*/  STSM.16.M88.4 [R73], R8 ;  /* 0x0000000849007844 */ /* 0x000fe20000000200 */
[----:B------:R-:W-:Y:S01]  /*5000*/  IMAD R75, R115, 0x2, R71 ;  /* 0x00000002734b7824 */ /* 0x000fe200078e0247 */
[----:B------:R-:W-:Y:S01]  /*5010*/  UIMAD UR4, UR20, UR4, URZ ;  /* 0x00000004140472a4 */ /* 0x000fe2000f8e023f */
[----:B------:R-:W-:-:S02]  /*5020*/  FMUL R84, R108, R20 ;  /* 0x000000146c547220 */ /* 0x000fc40000400000 */
[----:B------:R-:W-:Y:S01]  /*5030*/  BAR.SYNC.DEFER_BLOCKING 0x0 ;  /* 0x0000000000007b1d */ /* 0x000fe20000010000 */
[----:B------:R-:W-:Y:S01]  /*5040*/  IMAD R82, R115, 0x2, R75 ;  /* 0x0000000273527824 */ /* 0x000fe200078e024b */
[----:B------:R-:W-:Y:S01]  /*5050*/  FSETP.NEU.AND P1, PT, R28, RZ, PT ;  /* 0x000000ff1c00720b */ /* 0x000fe20003f2d000 */
[----:B------:R-:W-:Y:S01]  /*5060*/  FMUL R81, R108, R81 ;  /* 0x000000516c517220 */ /* 0x000fe20000400000 */
[----:B------:R-:W-:Y:S01]  /*5070*/  FSETP.NEU.AND P0, PT, R25, RZ, PT ;  /* 0x000000ff1900720b */ /* 0x000fe20003f0d000 */
[----:B------:R-:W-:-:S03]  /*5080*/  IMAD R72, R115, 0x2, R82 ;  /* 0x0000000273487824 */ /* 0x000fc600078e0252 */
[----:B------:R-:W-:Y:S01]  /*5090*/  FSEL R2, R2, -INF , P0 ;  /* 0xff80000002027808 */ /* 0x000fe20000000000 */
[----:B------:R-:W-:-:S04]  /*50a0*/  IMAD R74, R115, 0x2, R72 ;  /* 0x00000002734a7824 */ /* 0x000fc800078e0248 */
[----:B------:R-:W-:-:S04]  /*50b0*/  IMAD R70, R115, 0x2, R74 ;  /* 0x0000000273467824 */ /* 0x000fc800078e024a */
[----:B------:R-:W-:Y:S01]  /*50c0*/  IMAD R66, R115, 0x2, R70 ;  /* 0x0000000273427824 */ /* 0x000fe200078e0246 */
[----:B0-----:R-:W-:-:S03]  /*50d0*/  PRMT R121, R122, 0x6540, R121 ;  /* 0x000065407a797816 */ /* 0x001fc60000000079 */
[C---:B------:R-:W-:Y:S01]  /*50e0*/  IMAD R64, R115.reuse, 0x2, R66 ;  /* 0x0000000273407824 */ /* 0x040fe200078e0242 */
[----:B------:R-:W-:Y:S03]  /*50f0*/  LDS.128 R4, [R117] ;  /* 0x0000000075047984 */ /* 0x000fe60000000c00 */
[C---:B------:R-:W-:Y:S01]  /*5100*/  IMAD R68, R115.reuse, 0x2, R64 ;  /* 0x0000000273447824 */ /* 0x040fe200078e0240 */
[----:B------:R-:W-:Y:S03]  /*5110*/  BAR.SYNC.DEFER_BLOCKING 0x0 ;  /* 0x0000000000007b1d */ /* 0x000fe60000010000 */
[----:B------:R-:W-:-:S04]  /*5120*/  IMAD R62, R115, 0x2, R68 ;  /* 0x00000002733e7824 */ /* 0x000fc800078e0244 */
[----:B------:R-:W-:-:S04]  /*5130*/  IMAD R60, R115, 0x2, R62 ;  /* 0x00000002733c7824 */ /* 0x000fc800078e023e */
[----:B------:R-:W-:-:S04]  /*5140*/  IMAD R42, R115, 0x2, R60 ;  /* 0x00000002732a7824 */ /* 0x000fc800078e023c */
[----:B------:R-:W-:-:S04]  /*5150*/  IMAD R40, R115, 0x2, R42 ;  /* 0x0000000273287824 */ /* 0x000fc800078e022a */
[----:B------:R-:W-:-:S04]  /*5160*/  IMAD R38, R115, 0x2, R40 ;  /* 0x0000000273267824 */ /* 0x000fc800078e0228 */
[C---:B------:R-:W-:Y:S01]  /*5170*/  IMAD R36, R115.reuse, 0x2, R38 ;  /* 0x0000000273247824 */ /* 0x040fe200078e0226 */
[----:B------:R0:W-:Y:S03]  /*5180*/  STSM.16.M88.4 [R73], R44 ;  /* 0x0000002c49007844 */ /* 0x0001e60000000200 */
[C---:B------:R-:W-:Y:S01]  /*5190*/  IMAD R34, R115.reuse, 0x2, R36 ;  /* 0x0000000273227824 */ /* 0x040fe200078e0224 */
[----:B------:R-:W-:Y:S03]  /*51a0*/  BAR.SYNC.DEFER_BLOCKING 0x0 ;  /* 0x0000000000007b1d */ /* 0x000fe60000010000 */
[----:B------:R-:W-:-:S04]  /*51b0*/  IMAD R32, R115, 0x2, R34 ;  /* 0x0000000273207824 */ /* 0x000fc800078e0222 */
[----:B------:R-:W-:-:S04]  /*51c0*/  IMAD R30, R115, 0x2, R32 ;  /* 0x00000002731e7824 */ /* 0x000fc800078e0220 */
[----:B------:R-:W-:Y:S01]  /*51d0*/  IMAD R20, R115, 0x2, R30 ;  /* 0x0000000273147824 */ /* 0x000fe200078e021e */
[----:B0-----:R-:W-:Y:S01]  /*51e0*/  F2FP.BF16.F32.PACK_AB R45, R88, R57 ;  /* 0x00000039582d723e */ /* 0x001fe200000010ff */
[----:B------:R-:W-:Y:S01]  /*51f0*/  IMAD R88, R121, UR5, RZ ;  /* 0x0000000579587c24 */ /* 0x000fe2000f8e02ff */
[----:B------:R-:W-:Y:S01]  /*5200*/  F2FP.BF16.F32.PACK_AB R46, R35, R58 ;  /* 0x0000003a232e723e */ /* 0x000fe200000010ff */
[----:B------:R-:W-:Y:S01]  /*5210*/  USHF.L.U32 UR5, UR4, 0x1, URZ ;  /* 0x0000000104057899 */ /* 0x000fe2000800063f */
[----:B------:R-:W-:Y:S01]  /*5220*/  F2FP.BF16.F32.PACK_AB R47, R33, R59 ;  /* 0x0000003b212f723e */ /* 0x000fe200000010ff */
[----:B------:R-:W-:Y:S01]  /*5230*/  IMAD R22, R115, 0x2, R20 ;  /* 0x0000000273167824 */ /* 0x000fe200078e0214 */
[----:B------:R-:W-:-:S03]  /*5240*/  F2FP.BF16.F32.PACK_AB R44, R89, R90 ;  /* 0x0000005a592c723e */ /* 0x000fc600000010ff */
[C---:B------:R-:W-:Y:S01]  /*5250*/  IMAD R24, R115.reuse, 0x2, R22 ;  /* 0x0000000273187824 */ /* 0x040fe200078e0216 */
[----:B------:R-:W0:Y:S03]  /*5260*/  LDS.128 R8, [R117] ;  /* 0x0000000075087984 */ /* 0x000e260000000c00 */
        /* <DEDUP_REMOVED lines=12> */
[----:B------:R-:W-:Y:S01]  /*5330*/  IMAD R35, R115, 0x2, R33 ;  /* 0x0000000273237824 */ /* 0x000fe200078e0221 */
[----:B0-----:R-:W-:-:S03]  /*5340*/  PRMT R116, R11, 0x7632, R116 ;  /* 0x000076320b747816 */ /* 0x001fc60000000074 */
[----:B------:R-:W-:Y:S01]  /*5350*/  IMAD R37, R115, 0x2, R35 ;  /* 0x0000000273257824 */ /* 0x000fe200078e0223 */
[----:B--2---:R-:W-:Y:S02]  /*5360*/  F2FP.BF16.F32.PACK_AB R18, R53, R54 ;  /* 0x000000363512723e */ /* 0x004fe400000010ff */
[----:B------:R-:W-:Y:S01]  /*5370*/  F2FP.BF16.F32.PACK_AB R19, R39, R52 ;  /* 0x000000342713723e */ /* 0x000fe200000010ff */
[----:B------:R-:W-:Y:S01]  /*5380*/  IMAD R39, R115, 0x2, R37 ;  /* 0x0000000273277824 */ /* 0x000fe200078e0225 */
[----:B------:R-:W-:Y:S02]  /*5390*/  F2FP.BF16.F32.PACK_AB R16, R87, R95 ;  /* 0x0000005f5710723e */ /* 0x000fe400000010ff */
[----:B------:R-:W-:Y:S01]  /*53a0*/  F2FP.BF16.F32.PACK_AB R17, R85, R86 ;  /* 0x000000565511723e */ /* 0x000fe200000010ff */
[----:B------:R-:W0:Y:S01]  /*53b0*/  LDS.128 R56, [R117] ;  /* 0x0000000075387984 */ /* 0x000e220000000c00 */
[----:B------:R-:W-:Y:S06]  /*53c0*/  BAR.SYNC.DEFER_BLOCKING 0x0 ;  /* 0x0000000000007b1d */ /* 0x000fec0000010000 */
[----:B------:R2:W-:Y:S02]  /*53d0*/  STSM.16.M88.4 [R73], R44 ;  /* 0x0000002c49007844 */ /* 0x0005e40000000200 */
[----:B------:R-:W-:Y:S01]  /*53e0*/  BAR.SYNC.DEFER_BLOCKING 0x0 ;  /* 0x0000000000007b1d */ /* 0x000fe20000010000 */
[----:B--2---:R-:W-:Y:S01]  /*53f0*/  IMAD.SHL.U32 R45, R88, 0x2, RZ ;  /* 0x00000002582d7824 */ /* 0x004fe200078e00ff */
[----:B------:R-:W-:Y:S01]  /*5400*/  F2FP.BF16.F32.PACK_AB R46, R48, R49 ;  /* 0x00000031302e723e */ /* 0x000fe200000010ff */
[----:B------:R-:W-:Y:S01]  /*5410*/  IMAD.HI R88, R88, 0x2, RZ ;  /* 0x0000000258587827 */ /* 0x000fe200078e02ff */
[----:B------:R-:W-:-:S02]  /*5420*/  F2FP.BF16.F32.PACK_AB R44, R41, R61 ;  /* 0x0000003d292c723e */ /* 0x000fc400000010ff */
[----:B-1----:R-:W-:Y:S01]  /*5430*/  IADD3 R114, P2, P3, R45, UR5, R76 ;  /* 0x000000052d727c10 */ /* 0x002fe2000fb5e04c */
[----:B------:R-:W-:Y:S01]  /*5440*/  UIMAD.WIDE UR4, UR4, 0x2, URZ ;  /* 0x00000002040478a5 */ /* 0x000fe2000f8e023f */
[----:B------:R-:W-:Y:S01]  /*5450*/  F2FP.BF16.F32.PACK_AB R45, R50, R51 ;  /* 0x00000033322d723e */ /* 0x000fe200000010ff */
[----:B------:R-:W-:Y:S01]  /*5460*/  IMAD R41, R115, 0x2, R39 ;  /* 0x0000000273297824 */ /* 0x000fe200078e0227 */
[----:B------:R-:W-:Y:S01]  /*5470*/  F2FP.BF16.F32.PACK_AB R47, R3, R43 ;  /* 0x0000002b032f723e */ /* 0x000fe200000010ff */
[----:B------:R-:W1:Y:S02]  /*5480*/  LDS.128 R52, [R117] ;  /* 0x0000000075347984 */ /* 0x000e640000000c00 */
[----:B------:R-:W-:Y:S01]  /*5490*/  IADD3.X R3, R88, UR5, R77, P2, P3 ;  /* 0x0000000558037c10 */ /* 0x000fe200097e644d */
[----:B------:R-:W-:Y:S01]  /*54a0*/  IMAD R43, R115, 0x2, R41 ;  /* 0x00000002732b7824 */ /* 0x000fe200078e0229 */
[----:B------:R-:W-:Y:S01]  /*54b0*/  BAR.SYNC.DEFER_BLOCKING 0x0 ;  /* 0x0000000000007b1d */ /* 0x000fe20000010000 */
[----:B------:R-:W-:-:S02]  /*54c0*/  LEA R76, P3, R69, R114, 0x1 ;  /* 0x00000072454c7211 */ /* 0x000fc400078608ff */
[----:B------:R-:W-:Y:S02]  /*54d0*/  IMAD R61, R115, 0x2, R43 ;  /* 0x00000002733d7824 */ /* 0x000fe400078e022b */
[----:B------:R-:W-:Y:S01]  /*54e0*/  LEA.HI.X.SX32 R77, R69, R3, 0x1, P3 ;  /* 0x00000003454d7211 */ /* 0x000fe200018f0eff */
[----:B------:R-:W-:Y:S02]  /*54f0*/  ULDC UR4, c[0x0][0x27c] ;  /* 0x00009f0000047ab9 */ /* 0x000fe40000000800 */
[----:B------:R-:W-:-:S04]  /*5500*/  UIMAD UR4, UR20, UR4, URZ ;  /* 0x00000004140472a4 */ /* 0x000fc8000f8e023f */
[----:B------:R-:W-:Y:S02]  /*5510*/  USHF.L.U32 UR6, UR4, 0x2, URZ ;  /* 0x0000000204067899 */ /* 0x000fe4000800063f */
[----:B------:R-:W-:Y:S01]  /*5520*/  UIMAD.WIDE UR4, UR4, 0x4, URZ ;  /* 0x00000004040478a5 */ /* 0x000fe2000f8e023f */
[----:B------:R2:W-:Y:S01]  /*5530*/  STSM.16.M88.4 [R73], R16 ;  /* 0x0000001049007844 */ /* 0x0005e20000000200 */
[----:B------:R-:W-:Y:S01]  /*5540*/  BAR.SYNC.DEFER_BLOCKING 0x0 ;  /* 0x0000000000007b1d */ /* 0x000fe20000010000 */
[----:B--2---:R-:W-:Y:S02]  /*5550*/  F2FP.BF16.F32.PACK_AB R16, R83, R84 ;  /* 0x000000545310723e */ /* 0x004fe400000010ff */
[----:B------:R-:W-:Y:S01]  /*5560*/  F2FP.BF16.F32.PACK_AB R17, R63, R81 ;  /* 0x000000513f11723e */ /* 0x000fe200000010ff */
[----:B------:R-:W-:Y:S01]  /*5570*/  IMAD R63, R115, 0x2, R61 ;  /* 0x00000002733f7824 */ /* 0x000fe200078e023d */
[----:B------:R-:W-:Y:S02]  /*5580*/  F2FP.BF16.F32.PACK_AB R18, R79, R80 ;  /* 0x000000504f12723e */ /* 0x000fe400000010ff */
[----:B------:R-:W-:Y:S01]  /*5590*/  F2FP.BF16.F32.PACK_AB R19, R65, R78 ;  /* 0x0000004e4113723e */ /* 0x000fe200000010ff */
[----:B------:R-:W-:Y:S01]  /*55a0*/  IMAD R65, R115, 0x2, R63 ;  /* 0x0000000273417824 */ /* 0x000fe200078e023f */
[----:B------:R-:W-:-:S02]  /*55b0*/  LEA R80, P2, R67, R114, 0x1 ;  /* 0x0000007243507211 */ /* 0x000fc400078408ff */
[----:B------:R-:W-:Y:S01]  /*55c0*/  LEA R78, P4, R71, R114, 0x1 ;  /* 0x00000072474e7211 */ /* 0x000fe200078808ff */
[----:B------:R-:W-:Y:S01]  /*55d0*/  LDS.128 R48, [R117] ;  /* 0x0000000075307984 */ /* 0x000fe20000000c00 */
[-C--:B------:R-:W-:Y:S01]  /*55e0*/  LEA.HI.X.SX32 R81, R67, R3.reuse, 0x1, P2 ;  /* 0x0000000343517211 */ /* 0x080fe200010f0eff */
[----:B------:R-:W-:Y:S01]  /*55f0*/  IMAD R67, R115, 0x2, R65 ;  /* 0x0000000273437824 */ /* 0x000fe200078e0241 */
[----:B------:R-:W-:Y:S01]  /*5600*/  PRMT R84, R12, 0x7632, R84 ;  /* 0x000076320c547816 */ /* 0x000fe20000000054 */
[----:B------:R-:W-:Y:S01]  /*5610*/  BAR.SYNC.DEFER_BLOCKING 0x0 ;  /* 0x0000000000007b1d */ /* 0x000fe20000010000 */
[----:B------:R-:W-:Y:S01]  /*5620*/  LEA.HI.X.SX32 R79, R71, R3, 0x1, P4 ;  /* 0x00000003474f7211 */ /* 0x000fe200020f0eff */
[----:B------:R-:W-:-:S04]  /*5630*/  IMAD R69, R115, 0x2, R67 ;  /* 0x0000000273457824 */ /* 0x000fc800078e0243 */
[----:B------:R-:W-:Y:S01]  /*5640*/  IMAD R71, R115, 0x2, R69 ;  /* 0x0000000273477824 */ /* 0x000fe200078e0245 */
[----:B------:R-:W-:Y:S01]  /*5650*/  STSM.16.M88.4 [R73], R44 ;  /* 0x0000002c49007844 */ /* 0x000fe20000000200 */
[----:B------:R-:W-:Y:S06]  /*5660*/  BAR.SYNC.DEFER_BLOCKING 0x0 ;  /* 0x0000000000007b1d */ /* 0x000fec0000010000 */
[----:B------:R-:W-:Y:S02]  /*5670*/  LDS.128 R44, [R117] ;  /* 0x00000000752c7984 */ /* 0x000fe40000000c00 */
[----:B------:R-:W-:Y:S06]  /*5680*/  BAR.SYNC.DEFER_BLOCKING 0x0 ;  /* 0x0000000000007b1d */ /* 0x000fec0000010000 */
[----:B------:R2:W-:Y:S02]  /*5690*/  STSM.16.M88.4 [R73], R16 ;  /* 0x0000001049007844 */ /* 0x0005e40000000200 */
[----:B------:R-:W-:Y:S01]  /*56a0*/  BAR.SYNC.DEFER_BLOCKING 0x0 ;  /* 0x0000000000007b1d */ /* 0x000fe20000010000 */
[----:B--2---:R-:W-:Y:S01]  /*56b0*/  PRMT R19, R13, 0x7632, R19 ;  /* 0x000076320d137816 */ /* 0x004fe20000000013 */
[----:B------:R-:W-:Y:S01]  /*56c0*/  IMAD R73, R115, 0x2, R71 ;  /* 0x0000000273497824 */ /* 0x000fe200078e0247 */
[----:B------:R-:W-:-:S04]  /*56d0*/  LEA R16, P3, R82, R114, 0x1 ;  /* 0x0000007252107211 */ /* 0x000fc800078608ff */
[----:B------:R-:W-:Y:S01]  /*56e0*/  LEA.HI.X.SX32 R17, R82, R3, 0x1, P3 ;  /* 0x0000000352117211 */ /* 0x000fe200018f0eff */
[----:B------:R2:W-:Y:S04]  /*56f0*/  STG.E.U16 desc[UR44][R80.64], R12 ;  /* 0x0000000c50007986 */ /* 0x0005e8000c10152c */
[----:B------:R3:W-:Y:S04]  /*5700*/  STG.E.U16 desc[UR44][R76.64], R13 ;  /* 0x0000000d4c007986 */ /* 0x0007e8000c10152c */
[----:B------:R4:W-:Y:S01]  /*5710*/  STG.E.U16 desc[UR44][R78.64], R14 ;  /* 0x0000000e4e007986 */ /* 0x0009e2000c10152c */
[----:B--2---:R-:W-:-:S02]  /*5720*/  LEA R12, P2, R75, R114, 0x1 ;  /* 0x000000724b0c7211 */ /* 0x004fc400078408ff */
[----:B------:R-:W-:Y:S02]  /*5730*/  PRMT R80, R14, 0x7632, R80 ;  /* 0x000076320e507816 */ /* 0x000fe40000000050 */
[----:B---3--:R-:W-:Y:S01]  /*5740*/  LEA.HI.X.SX32 R13, R75, R3, 0x1, P2 ;  /* 0x000000034b0d7211 */ /* 0x008fe200010f0eff */
[----:B------:R-:W-:Y:S01]  /*5750*/  IMAD R75, R115, 0x2, R73 ;  /* 0x00000002734b7824 */ /* 0x000fe200078e0249 */
[----:B------:R-:W-:Y:S02]  /*5760*/  PRMT R76, R15, 0x7632, R76 ;  /* 0x000076320f4c7816 */ /* 0x000fe4000000004c */
[----:B----4-:R-:W-:Y:S01]  /*5770*/  LEA R14, P2, R72, R114, 0x1 ;  /* 0x00000072480e7211 */ /* 0x010fe200078408ff */
[----:B------:R2:W-:Y:S01]  /*5780*/  STG.E.U16 desc[UR44][R12.64], R15 ;  /* 0x0000000f0c007986 */ /* 0x0005e2000c10152c */
[----:B------:R-:W-:-:S03]  /*5790*/  IMAD R77, R115, 0x2, R75 ;  /* 0x00000002734d7824 */ /* 0x000fc600078e024b */
[----:B------:R3:W-:Y:S01]  /*57a0*/  STG.E.U16 desc[UR44][R16.64], R84 ;  /* 0x0000005410007986 */ /* 0x0007e2000c10152c */
[----:B------:R-:W-:-:S04]  /*57b0*/  IMAD R79, R115, 0x2, R77 ;  /* 0x00000002734f7824 */ /* 0x000fc800078e024d */
[----:B------:R-:W-:Y:S01]  /*57c0*/  IMAD R81, R115, 0x2, R79 ;  /* 0x0000000273517824 */ /* 0x000fe200078e024f */
[----:B--2---:R-:W-:-:S03]  /*57d0*/  LEA R12, P3, R74, R114, 0x1 ;  /* 0x000000724a0c7211 */ /* 0x004fc600078608ff */
[C---:B------:R-:W-:Y:S01]  /*57e0*/  IMAD R83, R115.reuse, 0x2, R81 ;  /* 0x0000000273537824 */ /* 0x040fe200078e0251 */
[-C--:B------:R-:W-:Y:S02]  /*57f0*/  LEA.HI.X.SX32 R15, R72, R3.reuse, 0x1, P2 ;  /* 0x00000003480f7211 */ /* 0x080fe400010f0eff */
[-C--:B------:R-:W-:Y:S01]  /*5800*/  LEA.HI.X.SX32 R13, R74, R3.reuse, 0x1, P3 ;  /* 0x000000034a0d7211 */ /* 0x080fe200018f0eff */
[C---:B------:R-:W-:Y:S01]  /*5810*/  IMAD R85, R115.reuse, 0x2, R83 ;  /* 0x0000000273557824 */ /* 0x040fe200078e0253 */
[-C--:B------:R-:W-:Y:S01]  /*5820*/  LEA R18, P2, R70, R114.reuse, 0x1 ;  /* 0x0000007246127211 */ /* 0x080fe200078408ff */
[----:B------:R2:W-:Y:S01]  /*5830*/  STG.E.U16 desc[UR44][R14.64], R19 ;  /* 0x000000130e007986 */ /* 0x0005e2000c10152c */
[C---:B---3--:R-:W-:Y:S01]  /*5840*/  LEA R16, P3, R66.reuse, R114, 0x1 ;  /* 0x0000007242107211 */ /* 0x048fe200078608ff */
[C---:B------:R-:W-:Y:S02]  /*5850*/  IMAD R87, R115.reuse, 0x2, R85 ;  /* 0x0000000273577824 */ /* 0x040fe400078e0255 */
[----:B------:R3:W-:Y:S01]  /*5860*/  STG.E.U16 desc[UR44][R12.64], R80 ;  /* 0x000000500c007986 */ /* 0x0007e2000c10152c */
[----:B------:R-:W-:Y:S01]  /*5870*/  LEA.HI.X.SX32 R17, R66, R3, 0x1, P3 ;  /* 0x0000000342117211 */ /* 0x000fe200018f0eff */
[----:B------:R-:W-:-:S04]  /*5880*/  IMAD R89, R115, 0x2, R87 ;  /* 0x0000000273597824 */ /* 0x000fc800078e0257 */
[C---:B------:R-:W-:Y:S01]  /*5890*/  IMAD R91, R115.reuse, 0x2, R89 ;  /* 0x00000002735b7824 */ /* 0x040fe200078e0259 */
[-C--:B--2---:R-:W-:Y:S02]  /*58a0*/  LEA.HI.X.SX32 R19, R70, R3.reuse, 0x1, P2 ;  /* 0x0000000346137211 */ /* 0x084fe400010f0eff */
[-C--:B------:R-:W-:Y:S01]  /*58b0*/  LEA R14, P4, R68, R114.reuse, 0x1 ;  /* 0x00000072440e7211 */ /* 0x080fe200078808ff */
[C---:B------:R-:W-:Y:S01]  /*58c0*/  IMAD R93, R115.reuse, 0x2, R91 ;  /* 0x00000002735d7824 */ /* 0x040fe200078e025b */
[----:B---3--:R-:W-:Y:S01]  /*58d0*/  LEA R12, P2, R64, R114, 0x1 ;  /* 0x00000072400c7211 */ /* 0x008fe200078408ff */
[----:B------:R2:W-:Y:S01]  /*58e0*/  STG.E.U16 desc[UR44][R18.64], R76 ;  /* 0x0000004c12007986 */ /* 0x0005e2000c10152c */
[-C--:B------:R-:W-:Y:S01]  /*58f0*/  LEA.HI.X.SX32 R15, R68, R3.reuse, 0x1, P4 ;  /* 0x00000003440f7211 */ /* 0x080fe200020f0eff */
[C---:B------:R-:W-:Y:S01]  /*5900*/  IMAD R95, R115.reuse, 0x2, R93 ;  /* 0x00000002735f7824 */ /* 0x040fe200078e025d */
[----:B------:R-:W-:Y:S01]  /*5910*/  LEA.HI.X.SX32 R13, R64, R3, 0x1, P2 ;  /* 0x00000003400d7211 */ /* 0x000fe200010f0eff */
[----:B------:R3:W-:Y:S02]  /*5920*/  STG.E.U16 desc[UR44][R16.64], R4 ;  /* 0x0000000410007986 */ /* 0x0007e4000c10152c */
[----:B------:R-:W-:-:S02]  /*5930*/  IMAD R99, R115, 0x2, R95 ;  /* 0x0000000273637824 */ /* 0x000fc400078e025f */
[----:B------:R4:W-:Y:S02]  /*5940*/  STG.E.U16 desc[UR44][R12.64], R5 ;  /* 0x000000050c007986 */ /* 0x0009e4000c10152c */
[----:B------:R-:W-:Y:S02]  /*5950*/  IMAD R101, R115, 0x2, R99 ;  /* 0x0000000273657824 */ /* 0x000fe400078e0263 */
[----:B------:R5:W-:Y:S01]  /*5960*/  STG.E.U16 desc[UR44][R14.64], R6 ;  /* 0x000000060e007986 */ /* 0x000be2000c10152c */
[----:B--2---:R-:W-:Y:S01]  /*5970*/  PRMT R18, R5, 0x7632, R18 ;  /* 0x0000763205127816 */ /* 0x004fe20000000012 */
[----:B------:R-:W-:Y:S01]  /*5980*/  IMAD R103, R115, 0x2, R101 ;  /* 0x0000000273677824 */ /* 0x000fe200078e0265 */
[----:B------:R-:W-:Y:S02]  /*5990*/  PRMT R19, R7, 0x7632, R19 ;  /* 0x0000763207137816 */ /* 0x000fe40000000013 */
[----:B---3--:R-:W-:Y:S01]  /*59a0*/  PRMT R17, R4, 0x7632, R17 ;  /* 0x0000763204117816 */ /* 0x008fe20000000011 */
[----:B------:R-:W-:Y:S01]  /*59b0*/  IMAD R105, R115, 0x2, R103 ;  /* 0x0000000273697824 */ /* 0x000fe200078e0267 */
[----:B------:R-:W-:-:S02]  /*59c0*/  PRMT R16, R6, 0x7632, R16 ;  /* 0x0000763206107816 */ /* 0x000fc40000000010 */
[-C--:B----4-:R-:W-:Y:S02]  /*59d0*/  LEA R12, P2, R62, R114.reuse, 0x1 ;  /* 0x000000723e0c7211 */ /* 0x090fe400078408ff */
[-C--:B-----5:R-:W-:Y:S02]  /*59e0*/  LEA R14, P3, R60, R114.reuse, 0x1 ;  /* 0x000000723c0e7211 */ /* 0x0a0fe400078608ff */
[-C--:B------:R-:W-:Y:S02]  /*59f0*/  LEA.HI.X.SX32 R13, R62, R3.reuse, 0x1, P2 ;  /* 0x000000033e0d7211 */ /* 0x080fe400010f0eff */
[----:B------:R-:W-:Y:S02]  /*5a00*/  LEA R4, P2, R42, R114, 0x1 ;  /* 0x000000722a047211 */ /* 0x000fe400078408ff */
[-C--:B------:R-:W-:Y:S01]  /*5a10*/  LEA.HI.X.SX32 R15, R60, R3.reuse, 0x1, P3 ;  /* 0x000000033c0f7211 */ /* 0x080fe200018f0eff */
[----:B------:R2:W-:Y:S01]  /*5a20*/  STG.E.U16 desc[UR44][R12.64], R7 ;  /* 0x000000070c007986 */ /* 0x0005e2000c10152c */
[----:B------:R-:W-:-:S02]  /*5a30*/  LEA.HI.X.SX32 R5, R42, R3, 0x1, P2 ;  /* 0x000000032a057211 */ /* 0x000fc400010f0eff */
[-C--:B------:R-:W-:Y:S01]  /*5a40*/  LEA R6, P2, R38, R114.reuse, 0x1 ;  /* 0x0000007226067211 */ /* 0x080fe200078408ff */
[----:B------:R3:W-:Y:S04]  /*5a50*/  STG.E.U16 desc[UR44][R14.64], R17 ;  /* 0x000000110e007986 */ /* 0x0007e8000c10152c */
[----:B------:R4:W-:Y:S01]  /*5a60*/  STG.E.U16 desc[UR44][R4.64], R18 ;  /* 0x0000001204007986 */ /* 0x0009e2000c10152c */
[----:B--2---:R-:W-:Y:S02]  /*5a70*/  LEA R12, P3, R40, R114, 0x1 ;  /* 0x00000072280c7211 */ /* 0x004fe400078608ff */
[-C--:B------:R-:W-:Y:S02]  /*5a80*/  LEA.HI.X.SX32 R7, R38, R3.reuse, 0x1, P2 ;  /* 0x0000000326077211 */ /* 0x080fe400010f0eff */
[----:B------:R-:W-:-:S02]  /*5a90*/  LEA.HI.X.SX32 R13, R40, R3, 0x1, P3 ;  /* 0x00000003280d7211 */ /* 0x000fc400018f0eff */
[-C--:B---3--:R-:W-:Y:S02]  /*5aa0*/  LEA R14, P5, R24, R114.reuse, 0x1 ;  /* 0x00000072180e7211 */ /* 0x088fe400078a08ff */
[-C--:B----4-:R-:W-:Y:S01]  /*5ab0*/  LEA R4, P3, R36, R114.reuse, 0x1 ;  /* 0x0000007224047211 */ /* 0x090fe200078608ff */
[----:B------:R2:W-:Y:S01]  /*5ac0*/  STG.E.U16 desc[UR44][R12.64], R16 ;  /* 0x000000100c007986 */ /* 0x0005e2000c10152c */
[-C--:B------:R-:W-:Y:S02]  /*5ad0*/  LEA.HI.X.SX32 R15, R24, R3.reuse, 0x1, P5 ;  /* 0x00000003180f7211 */ /* 0x080fe400028f0eff */
[----:B------:R-:W-:Y:S01]  /*5ae0*/  LEA.HI.X.SX32 R5, R36, R3, 0x1, P3 ;  /* 0x0000000324057211 */ /* 0x000fe200018f0eff */
[----:B------:R3:W-:Y:S01]  /*5af0*/  STG.E.U16 desc[UR44][R6.64], R19 ;  /* 0x0000001306007986 */ /* 0x0007e2000c10152c */
[----:B------:R-:W-:-:S03]  /*5b00*/  LEA R24, P5, R25, R114, 0x1 ;  /* 0x0000007219187211 */ /* 0x000fc600078a08ff */
[----:B------:R4:W-:Y:S01]  /*5b10*/  STG.E.U16 desc[UR44][R4.64], R8 ;  /* 0x0000000804007986 */ /* 0x0009e2000c10152c */
[-C--:B------:R-:W-:Y:S02]  /*5b20*/  LEA.HI.X.SX32 R25, R25, R3.reuse, 0x1, P5 ;  /* 0x0000000319197211 */ /* 0x080fe400028f0eff */
[-C--:B--2---:R-:W-:Y:S02]  /*5b30*/  LEA R12, P2, R34, R114.reuse, 0x1 ;  /* 0x00000072220c7211 */ /* 0x084fe400078408ff */
[-C--:B------:R-:W-:Y:S02]  /*5b40*/  LEA R16, P6, R26, R114.reuse, 0x1 ;  /* 0x000000721a107211 */ /* 0x080fe400078c08ff */
[-C--:B------:R-:W-:Y:S02]  /*5b50*/  LEA.HI.X.SX32 R13, R34, R3.reuse, 0x1, P2 ;  /* 0x00000003220d7211 */ /* 0x080fe400010f0eff */
[-C--:B---3--:R-:W-:Y:S02]  /*5b60*/  LEA R6, P3, R32, R114.reuse, 0x1 ;  /* 0x0000007220067211 */ /* 0x088fe400078608ff */
[-C--:B------:R-:W-:Y:S01]  /*5b70*/  LEA.HI.X.SX32 R17, R26, R3.reuse, 0x1, P6 ;  /* 0x000000031a117211 */ /* 0x080fe200030f0eff */
[----:B------:R2:W-:Y:S01]  /*5b80*/  STG.E.U16 desc[UR44][R12.64], R9 ;  /* 0x000000090c007986 */ /* 0x0005e2000c10152c */
[----:B------:R-:W-:Y:S01]  /*5b90*/  LEA.HI.X.SX32 R7, R32, R3, 0x1, P3 ;  /* 0x0000000320077211 */ /* 0x000fe200018f0eff */
[----:B----4-:R-:W-:Y:S01]  /*5ba0*/  IMAD R4, R115, 0x2, R105 ;  /* 0x0000000273047824 */ /* 0x010fe200078e0269 */
[----:B------:R-:W-:-:S02]  /*5bb0*/  LEA R26, P6, R27, R114, 0x1 ;  /* 0x000000721b1a7211 */ /* 0x000fc400078c08ff */
[-C--:B------:R-:W-:Y:S01]  /*5bc0*/  LEA R34, P5, R35, R114.reuse, 0x1 ;  /* 0x0000007223227211 */ /* 0x080fe200078a08ff */
[----:B------:R3:W-:Y:S01]  /*5bd0*/  STG.E.U16 desc[UR44][R6.64], R10 ;  /* 0x0000000a06007986 */ /* 0x0007e2000c10152c */
[-C--:B------:R-:W-:Y:S01]  /*5be0*/  LEA.HI.X.SX32 R27, R27, R3.reuse, 0x1, P6 ;  /* 0x000000031b1b7211 */ /* 0x080fe200030f0eff */
[----:B------:R-:W-:Y:S01]  /*5bf0*/  IMAD R5, R115, 0x2, R4 ;  /* 0x0000000273057824 */ /* 0x000fe200078e0204 */
[-C--:B------:R-:W-:Y:S02]  /*5c00*/  LEA R36, P6, R37, R114.reuse, 0x1 ;  /* 0x0000007225247211 */ /* 0x080fe400078c08ff */
[----:B------:R-:W-:Y:S02]  /*5c10*/  LEA.HI.X.SX32 R35, R35, R3, 0x1, P5 ;  /* 0x0000000323237211 */ /* 0x000fe400028f0eff */
[-C--:B--2---:R-:W-:Y:S02]  /*5c20*/  LEA R12, P2, R30, R114.reuse, 0x1 ;  /* 0x000000721e0c7211 */ /* 0x084fe400078408ff */
[----:B------:R-:W-:-:S02]  /*5c30*/  LEA R60, P5, R61, R114, 0x1 ;  /* 0x000000723d3c7211 */ /* 0x000fc400078a08ff */
[-C--:B------:R-:W-:Y:S01]  /*5c40*/  LEA.HI.X.SX32 R13, R30, R3.reuse, 0x1, P2 ;  /* 0x000000031e0d7211 */ /* 0x080fe200010f0eff */
[----:B---3--:R-:W-:Y:S01]  /*5c50*/  IMAD R6, R115, 0x2, R5 ;  /* 0x0000000273067824 */ /* 0x008fe200078e0205 */
[----:B------:R-:W-:Y:S02]  /*5c60*/  PRMT R7, R8, 0x7632, R7 ;  /* 0x0000763208077816 */ /* 0x000fe40000000007 */
[----:B------:R-:W-:Y:S01]  /*5c70*/  PRMT R8, R9, 0x7632, R8 ;  /* 0x0000763209087816 */ /* 0x000fe20000000008 */
[----:B------:R2:W-:Y:S01]  /*5c80*/  STG.E.U16 desc[UR44][R12.64], R11 ;  /* 0x0000000b0c007986 */ /* 0x0005e2000c10152c */
[----:B------:R-:W-:Y:S01]  /*5c90*/  PRMT R9, R10, 0x7632, R9 ;  /* 0x000076320a097816 */ /* 0x000fe20000000009 */
[C---:B------:R-:W-:Y:S01]  /*5ca0*/  IMAD R113, R115.reuse, 0x2, R6 ;  /* 0x0000000273717824 */ /* 0x040fe200078e0206 */
[-C--:B------:R-:W-:Y:S02]  /*5cb0*/  LEA R10, P3, R20, R114.reuse, 0x1 ;  /* 0x00000072140a7211 */ /* 0x080fe400078608ff */
[----:B------:R-:W-:Y:S01]  /*5cc0*/  LEA R18, P2, R28, R114, 0x1 ;  /* 0x000000721c127211 */ /* 0x000fe200078408ff */
[----:B------:R-:W-:Y:S01]  /*5cd0*/  IMAD R115, R115, 0x2, R113 ;  /* 0x0000000273737824 */ /* 0x000fe200078e0271 */
[----:B------:R-:W-:-:S02]  /*5ce0*/  LEA.HI.X.SX32 R37, R37, R3, 0x1, P6 ;  /* 0x0000000325257211 */ /* 0x000fc400030f0eff */
[-C--:B------:R-:W-:Y:S02]  /*5cf0*/  LEA.HI.X.SX32 R19, R28, R3.reuse, 0x1, P2 ;  /* 0x000000031c137211 */ /* 0x080fe400010f0eff */
[-C--:B------:R-:W-:Y:S02]  /*5d00*/  LEA R28, P2, R29, R114.reuse, 0x1 ;  /* 0x000000721d1c7211 */ /* 0x080fe400078408ff */
[-C--:B--2---:R-:W-:Y:S02]  /*5d10*/  LEA R12, P4, R22, R114.reuse, 0x1 ;  /* 0x00000072160c7211 */ /* 0x084fe400078808ff */
[-C--:B------:R-:W-:Y:S02]  /*5d20*/  LEA.HI.X.SX32 R11, R20, R3.reuse, 0x1, P3 ;  /* 0x00000003140b7211 */ /* 0x080fe400018f0eff */
[----:B------:R-:W-:Y:S02]  /*5d30*/  LEA.HI.X.SX32 R13, R22, R3, 0x1, P4 ;  /* 0x00000003160d7211 */ /* 0x000fe400020f0eff */
[-C--:B------:R-:W-:Y:S01]  /*5d40*/  LEA R20, P3, R21, R114.reuse, 0x1 ;  /* 0x0000007215147211 */ /* 0x080fe200078608ff */
[----:B------:R-:W-:Y:S01]  /*5d50*/  STG.E.U16 desc[UR44][R10.64], R7 ;  /* 0x000000070a007986 */ /* 0x000fe2000c10152c */
[----:B------:R-:W-:-:S02]  /*5d60*/  LEA R22, P4, R23, R114, 0x1 ;  /* 0x0000007217167211 */ /* 0x000fc400078808ff */
[-C--:B------:R-:W-:Y:S01]  /*5d70*/  LEA.HI.X.SX32 R21, R21, R3.reuse, 0x1, P3 ;  /* 0x0000000315157211 */ /* 0x080fe200018f0eff */
[----:B------:R-:W-:Y:S01]  /*5d80*/  STG.E.U16 desc[UR44][R12.64], R8 ;  /* 0x000000080c007986 */ /* 0x000fe2000c10152c */
[-C--:B------:R-:W-:Y:S02]  /*5d90*/  LEA.HI.X.SX32 R23, R23, R3.reuse, 0x1, P4 ;  /* 0x0000000317177211 */ /* 0x080fe400020f0eff */
[-C--:B------:R-:W-:Y:S01]  /*5da0*/  LEA R30, P3, R31, R114.reuse, 0x1 ;  /* 0x000000721f1e7211 */ /* 0x080fe200078608ff */
[----:B------:R2:W-:Y:S01]  /*5db0*/  STG.E.U16 desc[UR44][R14.64], R9 ;  /* 0x000000090e007986 */ /* 0x0005e2000c10152c */
[----:B------:R-:W-:Y:S02]  /*5dc0*/  LEA R32, P4, R33, R114, 0x1 ;  /* 0x0000007221207211 */ /* 0x000fe400078808ff */
[-C--:B------:R-:W-:Y:S01]  /*5dd0*/  LEA.HI.X.SX32 R29, R29, R3.reuse, 0x1, P2 ;  /* 0x000000031d1d7211 */ /* 0x080fe200010f0eff */
[----:B------:R-:W-:Y:S01]  /*5de0*/  STG.E.U16 desc[UR44][R16.64], R116 ;  /* 0x0000007410007986 */ /* 0x000fe2000c10152c */
[----:B------:R-:W-:-:S02]  /*5df0*/  LEA.HI.X.SX32 R31, R31, R3, 0x1, P3 ;  /* 0x000000031f1f7211 */ /* 0x000fc400018f0eff */
[-C--:B------:R-:W-:Y:S01]  /*5e00*/  LEA.HI.X.SX32 R33, R33, R3.reuse, 0x1, P4 ;  /* 0x0000000321217211 */ /* 0x080fe200020f0eff */
[----:B------:R-:W3:Y:S01]  /*5e10*/  LDS.128 R116, [R117] ;  /* 0x0000000075747984 */ /* 0x000ee20000000c00 */
[-C--:B------:R-:W-:Y:S02]  /*5e20*/  LEA R38, P2, R39, R114.reuse, 0x1 ;  /* 0x0000007227267211 */ /* 0x080fe400078408ff */
[-C--:B------:R-:W-:Y:S01]  /*5e30*/  LEA R40, P3, R41, R114.reuse, 0x1 ;  /* 0x0000007229287211 */ /* 0x080fe200078608ff */
[----:B0-----:R-:W-:Y:S01]  /*5e40*/  STG.E.U16 desc[UR44][R18.64], R56 ;  /* 0x0000003812007986 */ /* 0x001fe2000c10152c */
[-C--:B------:R-:W-:Y:S01]  /*5e50*/  LEA R42, P4, R43, R114.reuse, 0x1 ;  /* 0x000000722b2a7211 */ /* 0x080fe200078808ff */
[----:B--2---:R-:W0:Y:S01]  /*5e60*/  LDC.64 R8, c[0x0][0x230] ;  /* 0x00008c00ff087b82 */ /* 0x004e220000000a00 */
[----:B------:R-:W-:Y:S01]  /*5e70*/  LEA R62, P6, R63, R114, 0x1 ;  /* 0x000000723f3e7211 */ /* 0x000fe200078c08ff */
[----:B------:R1:W-:Y:S01]  /*5e80*/  STG.E.U16 desc[UR44][R20.64], R57 ;  /* 0x0000003914007986 */ /* 0x0003e2000c10152c */
[----:B------:R-:W-:-:S02]  /*5e90*/  LEA.HI.X.SX32 R39, R39, R3, 0x1, P2 ;  /* 0x0000000327277211 */ /* 0x000fc400010f0eff */
[-C--:B------:R-:W-:Y:S01]  /*5ea0*/  LEA.HI.X.SX32 R41, R41, R3.reuse, 0x1, P3 ;  /* 0x0000000329297211 */ /* 0x080fe200018f0eff */
[----:B------:R-:W-:Y:S01]  /*5eb0*/  STG.E.U16 desc[UR44][R22.64], R58 ;  /* 0x0000003a16007986 */ /* 0x000fe2000c10152c */
[-C--:B------:R-:W-:Y:S02]  /*5ec0*/  LEA.HI.X.SX32 R43, R43, R3.reuse, 0x1, P4 ;  /* 0x000000032b2b7211 */ /* 0x080fe400020f0eff */
[----:B------:R-:W-:Y:S01]  /*5ed0*/  LEA.HI.X.SX32 R61, R61, R3, 0x1, P5 ;  /* 0x000000033d3d7211 */ /* 0x000fe200028f0eff */
[----:B------:R-:W-:Y:S01]  /*5ee0*/  STG.E.U16 desc[UR44][R24.64], R59 ;  /* 0x0000003b18007986 */ /* 0x000fe2000c10152c */
[-C--:B------:R-:W-:Y:S02]  /*5ef0*/  LEA R64, P2, R65, R114.reuse, 0x1 ;  /* 0x0000007241407211 */ /* 0x080fe400078408ff */
[-C--:B------:R-:W-:Y:S02]  /*5f00*/  LEA R66, P3, R67, R114.reuse, 0x1 ;  /* 0x0000007243427211 */ /* 0x080fe400078608ff */
[----:B------:R-:W-:-:S02]  /*5f10*/  LEA R68, P4, R69, R114, 0x1 ;  /* 0x0000007245447211 */ /* 0x000fc400078808ff */
[-C--:B------:R-:W-:Y:S02]  /*5f20*/  LEA R70, P5, R71, R114.reuse, 0x1 ;  /* 0x0000007247467211 */ /* 0x080fe400078a08ff */
[-C--:B------:R-:W-:Y:S02]  /*5f30*/  LEA.HI.X.SX32 R63, R63, R3.reuse, 0x1, P6 ;  /* 0x000000033f3f7211 */ /* 0x080fe400030f0eff */
[----:B------:R-:W-:Y:S02]  /*5f40*/  LEA R72, P6, R73, R114, 0x1 ;  /* 0x0000007249487211 */ /* 0x000fe400078c08ff */
[-C--:B------:R-:W-:Y:S02]  /*5f50*/  LEA.HI.X.SX32 R65, R65, R3.reuse, 0x1, P2 ;  /* 0x0000000341417211 */ /* 0x080fe400010f0eff */
[-C--:B------:R-:W-:Y:S02]  /*5f60*/  LEA.HI.X.SX32 R67, R67, R3.reuse, 0x1, P3 ;  /* 0x0000000343437211 */ /* 0x080fe400018f0eff */
[----:B------:R-:W-:-:S02]  /*5f70*/  LEA.HI.X.SX32 R69, R69, R3, 0x1, P4 ;  /* 0x0000000345457211 */ /* 0x000fc400020f0eff */
[-C--:B------:R-:W-:Y:S02]  /*5f80*/  LEA.HI.X.SX32 R71, R71, R3.reuse, 0x1, P5 ;  /* 0x0000000347477211 */ /* 0x080fe400028f0eff */
[-C--:B------:R-:W-:Y:S02]  /*5f90*/  LEA R74, P2, R75, R114.reuse, 0x1 ;  /* 0x000000724b4a7211 */ /* 0x080fe400078408ff */
[-C--:B------:R-:W-:Y:S02]  /*5fa0*/  LEA R76, P3, R77, R114.reuse, 0x1 ;  /* 0x000000724d4c7211 */ /* 0x080fe400078608ff */
[-C--:B------:R-:W-:Y:S02]  /*5fb0*/  LEA R78, P4, R79, R114.reuse, 0x1 ;  /* 0x000000724f4e7211 */ /* 0x080fe400078808ff */
[----:B------:R-:W-:Y:S02]  /*5fc0*/  LEA R80, P5, R81, R114, 0x1 ;  /* 0x0000007251507211 */ /* 0x000fe400078a08ff */
[----:B------:R-:W-:-:S02]  /*5fd0*/  LEA.HI.X.SX32 R73, R73, R3, 0x1, P6 ;  /* 0x0000000349497211 */ /* 0x000fc400030f0eff */
[-C--:B------:R-:W-:Y:S02]  /*5fe0*/  LEA R82, P6, R83, R114.reuse, 0x1 ;  /* 0x0000007253527211 */ /* 0x080fe400078c08ff */
[-C--:B------:R-:W-:Y:S02]  /*5ff0*/  LEA.HI.X.SX32 R75, R75, R3.reuse, 0x1, P2 ;  /* 0x000000034b4b7211 */ /* 0x080fe400010f0eff */
[-C--:B------:R-:W-:Y:S02]  /*6000*/  LEA.HI.X.SX32 R77, R77, R3.reuse, 0x1, P3 ;  /* 0x000000034d4d7211 */ /* 0x080fe400018f0eff */
[-C--:B------:R-:W-:Y:S02]  /*6010*/  LEA.HI.X.SX32 R79, R79, R3.reuse, 0x1, P4 ;  /* 0x000000034f4f7211 */ /* 0x080fe400020f0eff */
[----:B------:R-:W-:Y:S02]  /*6020*/  LEA.HI.X.SX32 R81, R81, R3, 0x1, P5 ;  /* 0x0000000351517211 */ /* 0x000fe400028f0eff */
[----:B------:R-:W-:-:S02]  /*6030*/  LEA R84, P2, R85, R114, 0x1 ;  /* 0x0000007255547211 */ /* 0x000fc400078408ff */
[-C--:B------:R-:W-:Y:S02]  /*6040*/  LEA R86, P3, R87, R114.reuse, 0x1 ;  /* 0x0000007257567211 */ /* 0x080fe400078608ff */
[-C--:B------:R-:W-:Y:S02]  /*6050*/  LEA R88, P4, R89, R114.reuse, 0x1 ;  /* 0x0000007259587211 */ /* 0x080fe400078808ff */
[-C--:B------:R-:W-:Y:S02]  /*6060*/  LEA R90, P5, R91, R114.reuse, 0x1 ;  /* 0x000000725b5a7211 */ /* 0x080fe400078a08ff */
[-C--:B------:R-:W-:Y:S02]  /*6070*/  LEA.HI.X.SX32 R83, R83, R3.reuse, 0x1, P6 ;  /* 0x0000000353537211 */ /* 0x080fe400030f0eff */
[----:B------:R-:W-:Y:S02]  /*6080*/  LEA R92, P6, R93, R114, 0x1 ;  /* 0x000000725d5c7211 */ /* 0x000fe400078c08ff */
[----:B------:R-:W-:-:S02]  /*6090*/  LEA.HI.X.SX32 R85, R85, R3, 0x1, P2 ;  /* 0x0000000355557211 */ /* 0x000fc400010f0eff */
[-C--:B------:R-:W-:Y:S02]  /*60a0*/  LEA.HI.X.SX32 R87, R87, R3.reuse, 0x1, P3 ;  /* 0x0000000357577211 */ /* 0x080fe400018f0eff */
[-C--:B------:R-:W-:Y:S02]  /*60b0*/  LEA.HI.X.SX32 R89, R89, R3.reuse, 0x1, P4 ;  /* 0x0000000359597211 */ /* 0x080fe400020f0eff */
[----:B------:R-:W-:Y:S02]  /*60c0*/  LEA.HI.X.SX32 R91, R91, R3, 0x1, P5 ;  /* 0x000000035b5b7211 */ /* 0x000fe400028f0eff */
        /* <DEDUP_REMOVED lines=13> */
[----:B------:R-:W-:Y:S02]  /*61a0*/  LEA.HI.X.SX32 R105, R105, R3, 0x1, P6 ;  /* 0x0000000369697211 */ /* 0x000fe400030f0eff */
[----:B------:R-:W-:-:S02]  /*61b0*/  LEA R112, P5, R113, R114, 0x1 ;  /* 0x0000007271707211 */ /* 0x000fc400078a08ff */
[----:B------:R-:W-:Y:S02]  /*61c0*/  LEA R114, P6, R115, R114, 0x1 ;  /* 0x0000007273727211 */ /* 0x000fe400078c08ff */
[-C--:B------:R-:W-:Y:S02]  /*61d0*/  LEA.HI.X.SX32 R107, R4, R3.reuse, 0x1, P2 ;  /* 0x00000003046b7211 */ /* 0x080fe400010f0eff */
[-C--:B------:R-:W-:Y:S02]  /*61e0*/  LEA.HI.X.SX32 R109, R5, R3.reuse, 0x1, P3 ;  /* 0x00000003056d7211 */ /* 0x080fe400018f0eff */
[-C--:B------:R-:W-:Y:S02]  /*61f0*/  LEA.HI.X.SX32 R111, R6, R3.reuse, 0x1, P4 ;  /* 0x00000003066f7211 */ /* 0x080fe400020f0eff */
[-C--:B------:R-:W-:Y:S02]  /*6200*/  LEA.HI.X.SX32 R113, R113, R3.reuse, 0x1, P5 ;  /* 0x0000000371717211 */ /* 0x080fe400028f0eff */
[----:B------:R-:W-:-:S02]  /*6210*/  LEA.HI.X.SX32 R115, R115, R3, 0x1, P6 ;  /* 0x0000000373737211 */ /* 0x000fc400030f0eff */
[----:B------:R-:W-:Y:S02]  /*6220*/  PRMT R13, R56, 0x7632, R13 ;  /* 0x00007632380d7816 */ /* 0x000fe4000000000d */
[----:B------:R-:W-:Y:S02]  /*6230*/  PRMT R3, R57, 0x7632, R3 ;  /* 0x0000763239037816 */ /* 0x000fe40000000003 */
[----:B------:R-:W-:Y:S01]  /*6240*/  PRMT R15, R58, 0x7632, R15 ;  /* 0x000076323a0f7816 */ /* 0x000fe2000000000f */
[----:B------:R-:W-:Y:S01]  /*6250*/  STG.E.U16 desc[UR44][R26.64], R13 ;  /* 0x0000000d1a007986 */ /* 0x000fe2000c10152c */
[----:B------:R-:W-:Y:S02]  /*6260*/  PRMT R4, R59, 0x7632, R4 ;  /* 0x000076323b047816 */ /* 0x000fe40000000004 */
[----:B-1----:R-:W-:Y:S01]  /*6270*/  PRMT R21, R52, 0x7632, R21 ;  /* 0x0000763234157816 */ /* 0x002fe20000000015 */
[----:B------:R1:W-:Y:S01]  /*6280*/  STG.E.U16 desc[UR44][R28.64], R3 ;  /* 0x000000031c007986 */ /* 0x0003e2000c10152c */
[----:B------:R-:W-:-:S02]  /*6290*/  PRMT R5, R53, 0x7632, R5 ;  /* 0x0000763235057816 */ /* 0x000fc40000000005 */
[----:B------:R-:W-:Y:S01]  /*62a0*/  PRMT R6, R55, 0x7632, R6 ;  /* 0x0000763237067816 */ /* 0x000fe20000000006 */
[----:B------:R2:W-:Y:S01]  /*62b0*/  STG.E.U16 desc[UR44][R30.64], R15 ;  /* 0x0000000f1e007986 */ /* 0x0005e2000c10152c */
[----:B---3--:R-:W-:Y:S02]  /*62c0*/  PRMT R56, R118, 0x7632, R56 ;  /* 0x0000763276387816 */ /* 0x008fe40000000038 */
[----:B------:R-:W-:Y:S01]  /*62d0*/  PRMT R57, R119, 0x7632, R57 ;  /* 0x0000763277397816 */ /* 0x000fe20000000039 */
[----:B------:R3:W-:Y:S01]  /*62e0*/  STG.E.U16 desc[UR44][R32.64], R4 ;  /* 0x0000000420007986 */ /* 0x0007e2000c10152c */
[----:B------:R-:W-:-:S03]  /*62f0*/  LOP3.LUT P2, RZ, R122, 0x100, RZ, 0xc0, !PT ;  /* 0x000001007aff7812 */ /* 0x000fc6000784c0ff */
[----:B------:R-:W-:Y:S01]  /*6300*/  STG.E.U16 desc[UR44][R34.64], R52 ;  /* 0x0000003422007986 */ /* 0x000fe2000c10152c */
[----:B-1----:R-:W-:-:S03]  /*6310*/  PRMT R3, R44, 0x7632, R3 ;  /* 0x000076322c037816 */ /* 0x002fc60000000003 */
[----:B------:R1:W-:Y:S01]  /*6320*/  STG.E.U16 desc[UR44][R36.64], R53 ;  /* 0x0000003524007986 */ /* 0x0003e2000c10152c */
[----:B--2---:R-:W-:-:S03]  /*6330*/  PRMT R31, R54, 0x7632, R31 ;  /* 0x00007632361f7816 */ /* 0x004fc6000000001f */
[----:B------:R2:W-:Y:S01]  /*6340*/  STG.E.U16 desc[UR44][R38.64], R54 ;  /* 0x0000003626007986 */ /* 0x0005e2000c10152c */
[----:B---3--:R-:W-:-:S03]  /*6350*/  PRMT R4, R45, 0x7632, R4 ;  /* 0x000076322d047816 */ /* 0x008fc60000000004 */
[----:B------:R3:W-:Y:S04]  /*6360*/  STG.E.U16 desc[UR44][R40.64], R55 ;  /* 0x0000003728007986 */ /* 0x0007e8000c10152c */
[----:B------:R-:W-:Y:S01]  /*6370*/  STG.E.U16 desc[UR44][R42.64], R21 ;  /* 0x000000152a007986 */ /* 0x000fe2000c10152c */
[----:B-1----:R-:W-:-:S03]  /*6380*/  PRMT R37, R48, 0x7632, R37 ;  /* 0x0000763230257816 */ /* 0x002fc60000000025 */
[----:B------:R1:W-:Y:S01]  /*6390*/  STG.E.U16 desc[UR44][R60.64], R5 ;  /* 0x000000053c007986 */ /* 0x0003e2000c10152c */
[----:B--2---:R-:W-:Y:S02]  /*63a0*/  PRMT R38, R49, 0x7632, R38 ;  /* 0x0000763231267816 */ /* 0x004fe40000000026 */
[----:B------:R-:W-:Y:S01]  /*63b0*/  PRMT R39, R50, 0x7632, R39 ;  /* 0x0000763232277816 */ /* 0x000fe20000000027 */
[----:B------:R-:W-:Y:S01]  /*63c0*/  STG.E.U16 desc[UR44][R62.64], R31 ;  /* 0x0000001f3e007986 */ /* 0x000fe2000c10152c */
[----:B---3--:R-:W-:Y:S02]  /*63d0*/  PRMT R40, R51, 0x7632, R40 ;  /* 0x0000763233287816 */ /* 0x008fe40000000028 */
[----:B------:R-:W-:Y:S01]  /*63e0*/  PRMT R54, R116, 0x7632, R54 ;  /* 0x0000763274367816 */ /* 0x000fe20000000036 */
[----:B------:R2:W-:Y:S01]  /*63f0*/  STG.E.U16 desc[UR44][R64.64], R6 ;  /* 0x0000000640007986 */ /* 0x0005e2000c10152c */
[----:B------:R-:W-:-:S03]  /*6400*/  PRMT R55, R117, 0x7632, R55 ;  /* 0x0000763275377816 */ /* 0x000fc60000000037 */
[----:B------:R-:W-:Y:S01]  /*6410*/  STG.E.U16 desc[UR44][R66.64], R48 ;  /* 0x0000003042007986 */ /* 0x000fe2000c10152c */
[----:B-1----:R-:W-:-:S03]  /*6420*/  PRMT R5, R46, 0x7632, R5 ;  /* 0x000076322e057816 */ /* 0x002fc60000000005 */
[----:B------:R1:W-:Y:S04]  /*6430*/  STG.E.U16 desc[UR44][R68.64], R49 ;  /* 0x0000003144007986 */ /* 0x0003e8000c10152c */
[----:B------:R-:W-:Y:S01]  /*6440*/  STG.E.U16 desc[UR44][R70.64], R50 ;  /* 0x0000003246007986 */ /* 0x000fe2000c10152c */
[----:B--2---:R-:W-:-:S03]  /*6450*/  IMAD.SHL.U32 R6, R122, 0x2, RZ ;  /* 0x000000027a067824 */ /* 0x004fc600078e00ff */
[----:B------:R-:W-:Y:S02]  /*6460*/  STG.E.U16 desc[UR44][R72.64], R51 ;  /* 0x0000003348007986 */ /* 0x000fe4000c10152c */
[----:B------:R-:W-:Y:S02]  /*6470*/  LOP3.LUT R6, R6, 0x3f8, RZ, 0xc0, !PT ;  /* 0x000003f806067812 */ /* 0x000fe400078ec0ff */
[----:B------:R-:W-:Y:S01]  /*6480*/  STG.E.U16 desc[UR44][R74.64], R37 ;  /* 0x000000254a007986 */ /* 0x000fe2000c10152c */
[----:B-1----:R-:W-:-:S03]  /*6490*/  PRMT R49, R47, 0x7632, R49 ;  /* 0x000076322f317816 */ /* 0x002fc60000000031 */
[----:B------:R-:W-:Y:S04]  /*64a0*/  STG.E.U16 desc[UR44][R76.64], R38 ;  /* 0x000000264c007986 */ /* 0x000fe8000c10152c */
[----:B------:R-:W-:Y:S04]  /*64b0*/  STG.E.U16 desc[UR44][R78.64], R39 ;  /* 0x000000274e007986 */ /* 0x000fe8000c10152c */
[----:B------:R-:W-:Y:S04]  /*64c0*/  STG.E.U16 desc[UR44][R80.64], R40 ;  /* 0x0000002850007986 */ /* 0x000fe8000c10152c */
[----:B------:R-:W-:Y:S04]  /*64d0*/  STG.E.U16 desc[UR44][R82.64], R44 ;  /* 0x0000002c52007986 */ /* 0x000fe8000c10152c */
[----:B------:R-:W-:Y:S04]  /*64e0*/  STG.E.U16 desc[UR44][R84.64], R45 ;  /* 0x0000002d54007986 */ /* 0x000fe8000c10152c */
[----:B------:R-:W-:Y:S04]  /*64f0*/  STG.E.U16 desc[UR44][R86.64], R46 ;  /* 0x0000002e56007986 */ /* 0x000fe8000c10152c */
[----:B------:R-:W-:Y:S04]  /*6500*/  STG.E.U16 desc[UR44][R88.64], R47 ;  /* 0x0000002f58007986 */ /* 0x000fe8000c10152c */
[----:B------:R1:W-:Y:S04]  /*6510*/  STG.E.U16 desc[UR44][R90.64], R3 ;  /* 0x000000035a007986 */ /* 0x0003e8000c10152c */
[----:B------:R2:W-:Y:S04]  /*6520*/  STG.E.U16 desc[UR44][R92.64], R4 ;  /* 0x000000045c007986 */ /* 0x0005e8000c10152c */
[----:B------:R3:W-:Y:S04]  /*6530*/  STG.E.U16 desc[UR44][R94.64], R5 ;  /* 0x000000055e007986 */ /* 0x0007e8000c10152c */
[----:B------:R4:W-:Y:S01]  /*6540*/  STG.E.U16 desc[UR44][R98.64], R49 ;  /* 0x0000003162007986 */ /* 0x0009e2000c10152c */
[----:B-1----:R-:W-:Y:S01]  /*6550*/  FSEL R3, R0, -INF , P1 ;  /* 0xff80000000037808 */ /* 0x002fe20000800000 */
[----:B------:R-:W-:-:S02]  /*6560*/  IMAD.HI R0, R121, 0x4, RZ ;  /* 0x0000000479007827 */ /* 0x000fc400078e02ff */
[----:B------:R4:W-:Y:S02]  /*6570*/  STG.E.U16 desc[UR44][R100.64], R116 ;  /* 0x0000007464007986 */ /* 0x0009e4000c10152c */
[----:B--2---:R-:W-:Y:S02]  /*6580*/  FFMA R4, R2, 0.69314718246459960938, R97 ;  /* 0x3f31721802047823 */ /* 0x004fe40000000061 */
[----:B------:R4:W-:Y:S01]  /*6590*/  STG.E.U16 desc[UR44][R102.64], R117 ;  /* 0x0000007566007986 */ /* 0x0009e2000c10152c */
[----:B---3--:R-:W-:Y:S01]  /*65a0*/  FFMA R5, R3, 0.69314718246459960938, R96 ;  /* 0x3f31721803057823 */ /* 0x008fe20000000060 */
[----:B------:R-:W-:Y:S02]  /*65b0*/  IMAD.SHL.U32 R3, R121, 0x4, RZ ;  /* 0x0000000479037824 */ /* 0x000fe400078e00ff */
[----:B------:R4:W-:Y:S03]  /*65c0*/  STG.E.U16 desc[UR44][R104.64], R118 ;  /* 0x0000007668007986 */ /* 0x0009e6000c10152c */
[----:B0-----:R-:W-:Y:S01]  /*65d0*/  IADD3 R2, P0, P1, R3, UR6, R8 ;  /* 0x0000000603027c10 */ /* 0x001fe2000f91e008 */
[----:B------:R4:W-:Y:S03]  /*65e0*/  STG.E.U16 desc[UR44][R106.64], R119 ;  /* 0x000000776a007986 */ /* 0x0009e6000c10152c */
[----:B------:R-:W-:Y:S01]  /*65f0*/  IADD3.X R3, R0, UR5, R9, P0, P1 ;  /* 0x0000000500037c10 */ /* 0x000fe200087e2409 */
[----:B------:R4:W-:Y:S04]  /*6600*/  STG.E.U16 desc[UR44][R108.64], R54 ;  /* 0x000000366c007986 */ /* 0x0009e8000c10152c */
[----:B------:R4:W-:Y:S04]  /*6610*/  STG.E.U16 desc[UR44][R110.64], R55 ;  /* 0x000000376e007986 */ /* 0x0009e8000c10152c */
[----:B------:R4:W-:Y:S04]  /*6620*/  STG.E.U16 desc[UR44][R112.64], R56 ;  /* 0x0000003870007986 */ /* 0x0009e8000c10152c */
[----:B------:R4:W-:Y:S01]  /*6630*/  STG.E.U16 desc[UR44][R114.64], R57 ;  /* 0x0000003972007986 */ /* 0x0009e2000c10152c */
[----:B------:R-:W-:Y:S06]  /*6640*/  BAR.SYNC.DEFER_BLOCKING 0x0 ;  /* 0x0000000000007b1d */ /* 0x000fec0000010000 */
[----:B------:R4:W-:Y:S02]  /*6650*/  STS.64 [R6+UR21], R4 ;  /* 0x0000000406007988 */ /* 0x0009e40008000a15 */
[----:B------:R-:W-:Y:S06]  /*6660*/  BAR.SYNC.DEFER_BLOCKING 0x0 ;  /* 0x0000000000007b1d */ /* 0x000fec0000010000 */
[----:B------:R-:W-:Y:S05]  /*6670*/  @P2 EXIT ;  /* 0x000000000000294d */ /* 0x000fea0003800000 */
[----:B----4-:R-:W0:Y:S04]  /*6680*/  LDS R5, [R120] ;  /* 0x0000000078057984 */ /* 0x010e280000000800 */
[----:B0-----:R-:W-:Y:S01]  /*6690*/  STG.E desc[UR44][R2.64], R5 ;  /* 0x0000000502007986 */ /* 0x001fe2000c10192c */
[----:B------:R-:W-:Y:S05]  /*66a0*/  EXIT ;  /* 0x000000000000794d */ /* 0x000fea0003800000 */
.L_x_2:
[----:B------:R-:W-:-:S00]  /*66b0*/  BRA `(.L_x_2) ;  /* 0xfffffffc00fc7947 */ /* 0x000fc0000383ffff */
[----:B------:R-:W-:-:S00]  /*66c0*/  NOP ;  /* 0x0000000000007918 */ /* 0x000fc00000000000 */
        /* <DEDUP_REMOVED lines=11> */
.L_x_3:


//--------------------- .nv.global.init           --------------------------
	.section	.nv.global.init,"aw",@progbits
.nv.global.init:
	.type		_$_str,@object
	.size		_$_str,(.L_0 - _$_str)
_$_str:
        /*0000*/ 	.byte	0x5f, 0x5f, 0x43, 0x55, 0x44, 0x41, 0x5f, 0x46, 0x54, 0x5a, 0x00
.L_0:


//--------------------- .nv.shared.attn_fwd       --------------------------
	.section	.nv.shared.attn_fwd,"aw",@nobits
	.sectionflags	@""
	.align	16
	.zero		1024


//--------------------- .nv.shared.reserved.0     --------------------------
	.section	.nv.shared.reserved.0,"aw",@nobits
	.weak		__nv_reservedSMEM_offset_0_alias
	.size		__nv_reservedSMEM_offset_0_alias, 0, 0
	.other		__nv_reservedSMEM_offset_0_alias,@"STO_CUDA_RESERVED_SHARED STV_DEFAULT"
__nv_reservedSMEM_offset_0_alias:
	.zero		0


//--------------------- .nv.constant0.attn_fwd    --------------------------
	.section	.nv.constant0.attn_fwd,"a",@progbits
	.sectionflags	@""
	.align	4
.nv.constant0.attn_fwd:
	.zero		664


//--------------------- SYMBOLS --------------------------

	.type		.nv.reservedSmem.offset0,@object
	.size		.nv.reservedSmem.offset0,0x4
